	.target	sm_100a

	.elftype	@"ET_EXEC"


//--------------------- .note.nv.tkinfo           --------------------------
	.section	.note.nv.tkinfo,"",@"SHT_NOTE"
	.sectionflags	@"SHF_NOTE_NV_TKINFO"
	.tkinfo
        /*0018*/ 	.word	0x00000002
        /*0030*/ 	.string	""
        /*0030*/ 	.string	"ptxas"
        /*0030*/ 	.string	"Cuda compilation tools, release 13.0, V13.0.88"
        /*0030*/ 	.string	"Build cuda_13.0.r13.0/compiler.36424714_0"
        /*0030*/ 	.string	"-arch sm_100a -m 64 "



//--------------------- .note.nv.cuinfo           --------------------------
	.section	.note.nv.cuinfo,"",@"SHT_NOTE"
	.sectionflags	@"SHF_NOTE_NV_CUINFO"
        /*0018*/ 	.short	0x0002
        /*001a*/ 	.short	0x0064
        /*001c*/ 	.short	0x0082
	.zero		2


//--------------------- .nv.info                  --------------------------
	.section	.nv.info,"",@"SHT_CUDA_INFO"
	.align	4


	//----- nvinfo : EIATTR_REGCOUNT
	.align		4
        /*0000*/ 	.byte	0x04, 0x2f
        /*0002*/ 	.short	(.L_19 - .L_18)
	.align		4
.L_18:
        /*0004*/ 	.word	index@(_ZN7cutlass13device_kernelINS_4gemm6kernel13GemmUniversalIN4cute5tupleIJiiiiEEENS1_10collective13CollectiveMmaINS1_35MainloopSm100TmaUmmaWarpSpecializedILi4ELi2ELi4ENS5_IJNS4_1CILi1EEESB_SB_EEEEENS5_IJNSA_ILi128EEENSA_ILi64EEESE_EEEaNS5_IJlSB_lEEEaSH_NS4_8TiledMMAINS4_8MMA_AtomIJNS4_15SM100_MMA_S8_SSIaaiLi128ELi64ELNS4_4UMMA5MajorE0ELSM_0ELNSL_8SaturateE0EEEEEENS4_6LayoutISC_NS5_IJNSA_ILi0EEESR_SR_EEEEENS5_IJNS4_10UnderscoreESU_SU_EEEEENS4_13SM90_TMA_LOADENS4_14ComposedLayoutINS4_7SwizzleILi3ELi4ELi3EEENS4_18smem_ptr_flag_bitsILi8EEENSQ_INS5_IJNSA_ILi8EEESE_EEENS5_IJSE_SB_EEEEEEEvNS4_8identityESX_S17_vS18_EENS_8epilogue10collective18CollectiveEpilogueINS1A_23Sm100TmaWarpSpecializedILi1ELi1ELi64ELb0ELb0EEEJSG_NS5_IJNSQ_ISE_SB_EENSQ_ISF_SB_EEEEEaSH_aSH_NS1A_6fusion15FusionCallbacksIS1E_NS1I_17LinearCombinationIaiaiLNS_15FloatRoundStyleE2EEESG_S1H_JEEENS4_5SM1004TMEM4LOAD26SM100_TMEM_LOAD_32dp32b64xESX_NSY_INSZ_ILi2ELi4ELi3EEES12_NSQ_INS5_IJS13_SF_EEENS5_IJSF_SB_EEEEEEENS4_39AutoVectorizingCopyWithAssumedAlignmentILi128EEENS4_14SM90_TMA_STOREES1W_S1Y_S1Y_EEEvvEEEEvNT_6ParamsE)
        /*0008*/ 	.word	0x000000c6


	//----- nvinfo : EIATTR_FRAME_SIZE
	.align		4
.L_19:
        /*000c*/ 	.byte	0x04, 0x11
        /*000e*/ 	.short	(.L_21 - .L_20)
	.align		4
.L_20:
        /*0010*/ 	.word	index@($__internal_2_$__cuda_sm10x_tcgen05_guardrail_trap_unallocated_columns_being_dealloced)
        /*0014*/ 	.word	0x00000000


	//----- nvinfo : EIATTR_FRAME_SIZE
	.align		4
.L_21:
        /*0018*/ 	.byte	0x04, 0x11
        /*001a*/ 	.short	(.L_23 - .L_22)
	.align		4
.L_22:
        /*001c*/ 	.word	index@($__internal_1_$__cuda_sm10x_tcgen05_guardrail_trap_phase_invalid_during_alloc)
        /*0020*/ 	.word	0x00000000


	//----- nvinfo : EIATTR_FRAME_SIZE
	.align		4
.L_23:
        /*0024*/ 	.byte	0x04, 0x11
        /*0026*/ 	.short	(.L_25 - .L_24)
	.align		4
.L_24:
        /*0028*/ 	.word	index@($__internal_0_$__cuda_sm10x_tcgen05_guardrail_trap_col_being_dealloced_not_returned_by_alloc)
        /*002c*/ 	.word	0x00000000


	//----- nvinfo : EIATTR_FRAME_SIZE
	.align		4
.L_25:
        /*0030*/ 	.byte	0x04, 0x11
        /*0032*/ 	.short	(.L_27 - .L_26)
	.align		4
.L_26:
        /*0034*/ 	.word	index@(_ZN7cutlass13device_kernelINS_4gemm6kernel13GemmUniversalIN4cute5tupleIJiiiiEEENS1_10collective13CollectiveMmaINS1_35MainloopSm100TmaUmmaWarpSpecializedILi4ELi2ELi4ENS5_IJNS4_1CILi1EEESB_SB_EEEEENS5_IJNSA_ILi128EEENSA_ILi64EEESE_EEEaNS5_IJlSB_lEEEaSH_NS4_8TiledMMAINS4_8MMA_AtomIJNS4_15SM100_MMA_S8_SSIaaiLi128ELi64ELNS4_4UMMA5MajorE0ELSM_0ELNSL_8SaturateE0EEEEEENS4_6LayoutISC_NS5_IJNSA_ILi0EEESR_SR_EEEEENS5_IJNS4_10UnderscoreESU_SU_EEEEENS4_13SM90_TMA_LOADENS4_14ComposedLayoutINS4_7SwizzleILi3ELi4ELi3EEENS4_18smem_ptr_flag_bitsILi8EEENSQ_INS5_IJNSA_ILi8EEESE_EEENS5_IJSE_SB_EEEEEEEvNS4_8identityESX_S17_vS18_EENS_8epilogue10collective18CollectiveEpilogueINS1A_23Sm100TmaWarpSpecializedILi1ELi1ELi64ELb0ELb0EEEJSG_NS5_IJNSQ_ISE_SB_EENSQ_ISF_SB_EEEEEaSH_aSH_NS1A_6fusion15FusionCallbacksIS1E_NS1I_17LinearCombinationIaiaiLNS_15FloatRoundStyleE2EEESG_S1H_JEEENS4_5SM1004TMEM4LOAD26SM100_TMEM_LOAD_32dp32b64xESX_NSY_INSZ_ILi2ELi4ELi3EEES12_NSQ_INS5_IJS13_SF_EEENS5_IJSF_SB_EEEEEEENS4_39AutoVectorizingCopyWithAssumedAlignmentILi128EEENS4_14SM90_TMA_STOREES1W_S1Y_S1Y_EEEvvEEEEvNT_6ParamsE)
        /*0038*/ 	.word	0x00000000


	//----- nvinfo : EIATTR_MIN_STACK_SIZE
	.align		4
.L_27:
        /*003c*/ 	.byte	0x04, 0x12
        /*003e*/ 	.short	(.L_29 - .L_28)
	.align		4
.L_28:
        /*0040*/ 	.word	index@(_ZN7cutlass13device_kernelINS_4gemm6kernel13GemmUniversalIN4cute5tupleIJiiiiEEENS1_10collective13CollectiveMmaINS1_35MainloopSm100TmaUmmaWarpSpecializedILi4ELi2ELi4ENS5_IJNS4_1CILi1EEESB_SB_EEEEENS5_IJNSA_ILi128EEENSA_ILi64EEESE_EEEaNS5_IJlSB_lEEEaSH_NS4_8TiledMMAINS4_8MMA_AtomIJNS4_15SM100_MMA_S8_SSIaaiLi128ELi64ELNS4_4UMMA5MajorE0ELSM_0ELNSL_8SaturateE0EEEEEENS4_6LayoutISC_NS5_IJNSA_ILi0EEESR_SR_EEEEENS5_IJNS4_10UnderscoreESU_SU_EEEEENS4_13SM90_TMA_LOADENS4_14ComposedLayoutINS4_7SwizzleILi3ELi4ELi3EEENS4_18smem_ptr_flag_bitsILi8EEENSQ_INS5_IJNSA_ILi8EEESE_EEENS5_IJSE_SB_EEEEEEEvNS4_8identityESX_S17_vS18_EENS_8epilogue10collective18CollectiveEpilogueINS1A_23Sm100TmaWarpSpecializedILi1ELi1ELi64ELb0ELb0EEEJSG_NS5_IJNSQ_ISE_SB_EENSQ_ISF_SB_EEEEEaSH_aSH_NS1A_6fusion15FusionCallbacksIS1E_NS1I_17LinearCombinationIaiaiLNS_15FloatRoundStyleE2EEESG_S1H_JEEENS4_5SM1004TMEM4LOAD26SM100_TMEM_LOAD_32dp32b64xESX_NSY_INSZ_ILi2ELi4ELi3EEES12_NSQ_INS5_IJS13_SF_EEENS5_IJSF_SB_EEEEEEENS4_39AutoVectorizingCopyWithAssumedAlignmentILi128EEENS4_14SM90_TMA_STOREES1W_S1Y_S1Y_EEEvvEEEEvNT_6ParamsE)
        /*0044*/ 	.word	0x00000000
.L_29:


//--------------------- .nv.compat                --------------------------
	.section	.nv.compat,"",@"SHT_CUDA_COMPAT_INFO"
	.align	4
        /*0000*/ 	.byte	0x02, 0x09, 0x01, 0x00, 0x02, 0x02, 0x03, 0x00, 0x02, 0x05, 0x06, 0x00, 0x03, 0x07, 0x01, 0x01
        /*0010*/ 	.byte	0x02, 0x03, 0x01, 0x00, 0x02, 0x06, 0x01, 0x00, 0x04, 0x0b, 0x08, 0x00, 0x01, 0x00, 0x00, 0x00
        /*0020*/ 	.byte	0x00, 0x00, 0x00, 0x00


//--------------------- .nv.info._ZN7cutlass13device_kernelINS_4gemm6kernel13GemmUniversalIN4cute5tupleIJiiiiEEENS1_10collective13CollectiveMmaINS1_35MainloopSm100TmaUmmaWarpSpecializedILi4ELi2ELi4ENS5_IJNS4_1CILi1EEESB_SB_EEEEENS5_IJNSA_ILi128EEENSA_ILi64EEESE_EEEaNS5_IJlSB_lEEEaSH_NS4_8TiledMMAINS4_8MMA_AtomIJNS4_15SM100_MMA_S8_SSIaaiLi128ELi64ELNS4_4UMMA5MajorE0ELSM_0ELNSL_8SaturateE0EEEEEENS4_6LayoutISC_NS5_IJNSA_ILi0EEESR_SR_EEEEENS5_IJNS4_10UnderscoreESU_SU_EEEEENS4_13SM90_TMA_LOADENS4_14ComposedLayoutINS4_7SwizzleILi3ELi4ELi3EEENS4_18smem_ptr_flag_bitsILi8EEENSQ_INS5_IJNSA_ILi8EEESE_EEENS5_IJSE_SB_EEEEEEEvNS4_8identityESX_S17_vS18_EENS_8epilogue10collective18CollectiveEpilogueINS1A_23Sm100TmaWarpSpecializedILi1ELi1ELi64ELb0ELb0EEEJSG_NS5_IJNSQ_ISE_SB_EENSQ_ISF_SB_EEEEEaSH_aSH_NS1A_6fusion15FusionCallbacksIS1E_NS1I_17LinearCombinationIaiaiLNS_15FloatRoundStyleE2EEESG_S1H_JEEENS4_5SM1004TMEM4LOAD26SM100_TMEM_LOAD_32dp32b64xESX_NSY_INSZ_ILi2ELi4ELi3EEES12_NSQ_INS5_IJS13_SF_EEENS5_IJSF_SB_EEEEEEENS4_39AutoVectorizingCopyWithAssumedAlignmentILi128EEENS4_14SM90_TMA_STOREES1W_S1Y_S1Y_EEEvvEEEEvNT_6ParamsE --------------------------
	.section	.nv.info._ZN7cutlass13device_kernelINS_4gemm6kernel13GemmUniversalIN4cute5tupleIJiiiiEEENS1_10collective13CollectiveMmaINS1_35MainloopSm100TmaUmmaWarpSpecializedILi4ELi2ELi4ENS5_IJNS4_1CILi1EEESB_SB_EEEEENS5_IJNSA_ILi128EEENSA_ILi64EEESE_EEEaNS5_IJlSB_lEEEaSH_NS4_8TiledMMAINS4_8MMA_AtomIJNS4_15SM100_MMA_S8_SSIaaiLi128ELi64ELNS4_4UMMA5MajorE0ELSM_0ELNSL_8SaturateE0EEEEEENS4_6LayoutISC_NS5_IJNSA_ILi0EEESR_SR_EEEEENS5_IJNS4_10UnderscoreESU_SU_EEEEENS4_13SM90_TMA_LOADENS4_14ComposedLayoutINS4_7SwizzleILi3ELi4ELi3EEENS4_18smem_ptr_flag_bitsILi8EEENSQ_INS5_IJNSA_ILi8EEESE_EEENS5_IJSE_SB_EEEEEEEvNS4_8identityESX_S17_vS18_EENS_8epilogue10collective18CollectiveEpilogueINS1A_23Sm100TmaWarpSpecializedILi1ELi1ELi64ELb0ELb0EEEJSG_NS5_IJNSQ_ISE_SB_EENSQ_ISF_SB_EEEEEaSH_aSH_NS1A_6fusion15FusionCallbacksIS1E_NS1I_17LinearCombinationIaiaiLNS_15FloatRoundStyleE2EEESG_S1H_JEEENS4_5SM1004TMEM4LOAD26SM100_TMEM_LOAD_32dp32b64xESX_NSY_INSZ_ILi2ELi4ELi3EEES12_NSQ_INS5_IJS13_SF_EEENS5_IJSF_SB_EEEEEEENS4_39AutoVectorizingCopyWithAssumedAlignmentILi128EEENS4_14SM90_TMA_STOREES1W_S1Y_S1Y_EEEvvEEEEvNT_6ParamsE,"",@"SHT_CUDA_INFO"
	.sectionflags	@""
	.align	4


	//----- nvinfo : EIATTR_CUDA_API_VERSION
	.align		4
        /*0000*/ 	.byte	0x04, 0x37
        /*0002*/ 	.short	(.L_31 - .L_30)
.L_30:
        /*0004*/ 	.word	0x00000082


	//----- nvinfo : EIATTR_KPARAM_INFO
	.align		4
.L_31:
        /*0008*/ 	.byte	0x04, 0x17
        /*000a*/ 	.short	(.L_33 - .L_32)
.L_32:
        /*000c*/ 	.word	0x00000000
        /*0010*/ 	.short	0x0000
        /*0012*/ 	.short	0x0000
        /*0014*/ 	.byte	0x00, 0xf0, 0x01, 0x20


	//----- nvinfo : EIATTR_AT_ENTRY_FRAGMENTS
	.align		4
.L_33:
        /*0018*/ 	.byte	0x04, 0x4f
        /*001a*/ 	.short	(.L_35 - .L_34)


	//   ....[0]....
.L_34:
        /*001c*/ 	.word	0x00000006


	//----- nvinfo : EIATTR_RESERVED_SMEM_USED
	.align		4
.L_35:
        /*0020*/ 	.byte	0x01, 0x41
	.zero		2


	//----- nvinfo : EIATTR_SPARSE_MMA_MASK
	.align		4
        /*0024*/ 	.byte	0x03, 0x50
        /*0026*/ 	.short	0x0000


	//----- nvinfo : EIATTR_TCGEN05_1CTA_USED
	.align		4
        /*0028*/ 	.byte	0x01, 0x51
	.zero		2


	//----- nvinfo : EIATTR_MAXREG_COUNT
	.align		4
        /*002c*/ 	.byte	0x03, 0x1b
        /*002e*/ 	.short	0x00ff


	//----- nvinfo : EIATTR_NUM_BARRIERS
	.align		4
        /*0030*/ 	.byte	0x02, 0x4c
        /*0032*/ 	.byte	0x07
	.zero		1


	//----- nvinfo : EIATTR_EXTERNS
	.align		4
        /*0034*/ 	.byte	0x04, 0x0f
        /*0036*/ 	.short	(.L_37 - .L_36)


	//   ....[0]....
	.align		4
.L_36:
        /*0038*/ 	.word	index@(__assertfail)


	//----- nvinfo : EIATTR_MERCURY_ISA_VERSION
	.align		4
.L_37:
        /*003c*/ 	.byte	0x03, 0x5f
        /*003e*/ 	.short	0x0101


	//----- nvinfo : EIATTR_INT_WARP_WIDE_INSTR_OFFSETS
	.align		4
        /*0040*/ 	.byte	0x04, 0x31
        /*0042*/ 	.short	(.L_39 - .L_38)


	//   ....[0]....
.L_38:
        /*0044*/ 	.word	0x00001d90


	//   ....[1]....
        /*0048*/ 	.word	0x000037e0


	//   ....[2]....
        /*004c*/ 	.word	0x00003800


	//   ....[3]....
        /*0050*/ 	.word	0x00003830


	//   ....[4]....
        /*0054*/ 	.word	0x00004240


	//   ....[5]....
        /*0058*/ 	.word	0x00004330


	//----- nvinfo : EIATTR_COOP_GROUP_MASK_REGIDS
	.align		4
.L_39:
        /*005c*/ 	.byte	0x04, 0x29
        /*005e*/ 	.short	(.L_41 - .L_40)


	//   ....[0]....
.L_40:
        /*0060*/ 	.word	0xffffffff


	//   ....[1]....
        /*0064*/ 	.word	0xffffffff


	//   ....[2]....
        /*0068*/ 	.word	0xffffffff


	//   ....[3]....
        /*006c*/ 	.word	0xffffffff


	//   ....[4]....
        /*0070*/ 	.word	0xffffffff


	//   ....[5]....
        /*0074*/ 	.word	0xffffffff


	//   ....[6]....
        /*0078*/ 	.word	0xffffffff


	//   ....[7]....
        /*007c*/ 	.word	0xffffffff


	//   ....[8]....
        /*0080*/ 	.word	0xffffffff


	//   ....[9]....
        /*0084*/ 	.word	0xffffffff


	//   ....[10]....
        /*0088*/ 	.word	0xffffffff


	//   ....[11]....
        /*008c*/ 	.word	0xffffffff


	//   ....[12]....
        /*0090*/ 	.word	0xffffffff


	//----- nvinfo : EIATTR_COOP_GROUP_INSTR_OFFSETS
	.align		4
.L_41:
        /*0094*/ 	.byte	0x04, 0x28
        /*0096*/ 	.short	(.L_43 - .L_42)


	//   ....[0]....
.L_42:
        /*0098*/ 	.word	0x00000090


	//   ....[1]....
        /*009c*/ 	.word	0x000004d0


	//   ....[2]....
        /*00a0*/ 	.word	0x00000640


	//   ....[3]....
        /*00a4*/ 	.word	0x00000780


	//   ....[4]....
        /*00a8*/ 	.word	0x00000880


	//   ....[5]....
        /*00ac*/ 	.word	0x000009f0


	//   ....[6]....
        /*00b0*/ 	.word	0x00000b90


	//   ....[7]....
        /*00b4*/ 	.word	0x00001c70


	//   ....[8]....
        /*00b8*/ 	.word	0x00002a50


	//   ....[9]....
        /*00bc*/ 	.word	0x00002c60


	//   ....[10]....
        /*00c0*/ 	.word	0x00002c90


	//   ....[11]....
        /*00c4*/ 	.word	0x000036c0


	//   ....[12]....
        /*00c8*/ 	.word	0x000038f0


	//----- nvinfo : EIATTR_VRC_CTA_INIT_COUNT
	.align		4
.L_43:
        /*00cc*/ 	.byte	0x02, 0x4a
        /*00ce*/ 	.byte	0x80
	.zero		1


	//----- nvinfo : EIATTR_SYSCALL_OFFSETS
	.align		4
        /*00d0*/ 	.byte	0x04, 0x46
        /*00d2*/ 	.short	(.L_45 - .L_44)


	//   ....[0]....
.L_44:
        /*00d4*/ 	.word	0x00004d60


	//   ....[1]....
        /*00d8*/ 	.word	0x00004ea0


	//   ....[2]....
        /*00dc*/ 	.word	0x00005640


	//----- nvinfo : EIATTR_MBARRIER_INSTR_OFFSETS
	.align		4
.L_45:
        /*00e0*/ 	.byte	0x04, 0x39
        /*00e2*/ 	.short	(.L_47 - .L_46)


	//   ....[0]....
.L_46:
        /*00e4*/ 	.word	0x000005b0
        /*00e8*/ 	.word	0x000000ff
        /*00ec*/ 	.word	0x00000000
        /*00f0*/ 	.short	0x0100
        /*00f2*/ 	.byte	0x05
	.zero		1


	//   ....[1]....
        /*00f4*/ 	.word	0x000005c0
        /*00f8*/ 	.word	0x000000ff
        /*00fc*/ 	.word	0x00000020
        /*0100*/ 	.short	0x0100
        /*0102*/ 	.byte	0x05
	.zero		1


	//   ....[2]....
        /*0104*/ 	.word	0x000005d0
        /*0108*/ 	.word	0x000000ff
        /*010c*/ 	.word	0x00000008
        /*0110*/ 	.short	0x0100
        /*0112*/ 	.byte	0x05
	.zero		1


	//   ....[3]....
        /*0114*/ 	.word	0x000005e0
        /*0118*/ 	.word	0x000000ff
        /*011c*/ 	.word	0x00000028
        /*0120*/ 	.short	0x0100
        /*0122*/ 	.byte	0x05
	.zero		1


	//   ....[4]....
        /*0124*/ 	.word	0x000005f0
        /*0128*/ 	.word	0x000000ff
        /*012c*/ 	.word	0x00000010
        /*0130*/ 	.short	0x0100
        /*0132*/ 	.byte	0x05
	.zero		1


	//   ....[5]....
        /*0134*/ 	.word	0x00000600
        /*0138*/ 	.word	0x000000ff
        /*013c*/ 	.word	0x00000030
        /*0140*/ 	.short	0x0100
        /*0142*/ 	.byte	0x05
	.zero		1


	//   ....[6]....
        /*0144*/ 	.word	0x00000610
        /*0148*/ 	.word	0x000000ff
        /*014c*/ 	.word	0x00000018
        /*0150*/ 	.short	0x0100
        /*0152*/ 	.byte	0x05
	.zero		1


	//   ....[7]....
        /*0154*/ 	.word	0x00000620
        /*0158*/ 	.word	0x000000ff
        /*015c*/ 	.word	0x00000038
        /*0160*/ 	.short	0x0100
        /*0162*/ 	.byte	0x05
	.zero		1


	//   ....[8]....
        /*0164*/ 	.word	0x00000750
        /*0168*/ 	.word	0x000000ff
        /*016c*/ 	.word	0x00000040
        /*0170*/ 	.short	0x0100
        /*0172*/ 	.byte	0x06
	.zero		1


	//   ....[9]....
        /*0174*/ 	.word	0x00000760
        /*0178*/ 	.word	0x000000ff
        /*017c*/ 	.word	0x00000048
        /*0180*/ 	.short	0x0100
        /*0182*/ 	.byte	0x06
	.zero		1


	//   ....[10]....
        /*0184*/ 	.word	0x00000850
        /*0188*/ 	.word	0x000000ff
        /*018c*/ 	.word	0x00000050
        /*0190*/ 	.short	0x0100
        /*0192*/ 	.byte	0x05
	.zero		1


	//   ....[11]....
        /*0194*/ 	.word	0x00000860
        /*0198*/ 	.word	0x000000ff
        /*019c*/ 	.word	0x00000058
        /*01a0*/ 	.short	0x0100
        /*01a2*/ 	.byte	0x05
	.zero		1


	//   ....[12]....
        /*01a4*/ 	.word	0x000009a0
        /*01a8*/ 	.word	0x000000ff
        /*01ac*/ 	.word	0x00000060
        /*01b0*/ 	.short	0x0100
        /*01b2*/ 	.byte	0x05
	.zero		1


	//   ....[13]....
        /*01b4*/ 	.word	0x000009b0
        /*01b8*/ 	.word	0x000000ff
        /*01bc*/ 	.word	0x00000070
        /*01c0*/ 	.short	0x0100
        /*01c2*/ 	.byte	0x05
	.zero		1


	//   ....[14]....
        /*01c4*/ 	.word	0x000009c0
        /*01c8*/ 	.word	0x000000ff
        /*01cc*/ 	.word	0x00000068
        /*01d0*/ 	.short	0x0100
        /*01d2*/ 	.byte	0x05
	.zero		1


	//   ....[15]....
        /*01d4*/ 	.word	0x000009d0
        /*01d8*/ 	.word	0x000000ff
        /*01dc*/ 	.word	0x00000078
        /*01e0*/ 	.short	0x0100
        /*01e2*/ 	.byte	0x05
	.zero		1


	//   ....[16]....
        /*01e4*/ 	.word	0x00000b00
        /*01e8*/ 	.word	0x000000ff
        /*01ec*/ 	.word	0x00000080
        /*01f0*/ 	.short	0x0100
        /*01f2*/ 	.byte	0x06
	.zero		1


	//   ....[17]....
        /*01f4*/ 	.word	0x00000b10
        /*01f8*/ 	.word	0x000000ff
        /*01fc*/ 	.word	0x000000a0
        /*0200*/ 	.short	0x0100
        /*0202*/ 	.byte	0x06
	.zero		1


	//   ....[18]....
        /*0204*/ 	.word	0x00000b20
        /*0208*/ 	.word	0x000000ff
        /*020c*/ 	.word	0x00000088
        /*0210*/ 	.short	0x0100
        /*0212*/ 	.byte	0x06
	.zero		1


	//   ....[19]....
        /*0214*/ 	.word	0x00000b30
        /*0218*/ 	.word	0x000000ff
        /*021c*/ 	.word	0x000000a8
        /*0220*/ 	.short	0x0100
        /*0222*/ 	.byte	0x06
	.zero		1


	//   ....[20]....
        /*0224*/ 	.word	0x00000b40
        /*0228*/ 	.word	0x000000ff
        /*022c*/ 	.word	0x00000090
        /*0230*/ 	.short	0x0100
        /*0232*/ 	.byte	0x06
	.zero		1


	//   ....[21]....
        /*0234*/ 	.word	0x00000b50
        /*0238*/ 	.word	0x000000ff
        /*023c*/ 	.word	0x000000b0
        /*0240*/ 	.short	0x0100
        /*0242*/ 	.byte	0x06
	.zero		1


	//   ....[22]....
        /*0244*/ 	.word	0x00000b60
        /*0248*/ 	.word	0x000000ff
        /*024c*/ 	.word	0x00000098
        /*0250*/ 	.short	0x0100
        /*0252*/ 	.byte	0x06
	.zero		1


	//   ....[23]....
        /*0254*/ 	.word	0x00000b70
        /*0258*/ 	.word	0x000000ff
        /*025c*/ 	.word	0x000000b8
        /*0260*/ 	.short	0x0100
        /*0262*/ 	.byte	0x06
	.zero		1


	//   ....[24]....
        /*0264*/ 	.word	0x00000c60
        /*0268*/ 	.word	0x000000ff
        /*026c*/ 	.word	0x000000c0
        /*0270*/ 	.short	0x0100
        /*0272*/ 	.byte	0x05
	.zero		1


	//   ....[25]....
        /*0274*/ 	.word	0x00000c70
        /*0278*/ 	.word	0x000000ff
        /*027c*/ 	.word	0x000000d0
        /*0280*/ 	.short	0x0100
        /*0282*/ 	.byte	0x05
	.zero		1


	//   ....[26]....
        /*0284*/ 	.word	0x00000c80
        /*0288*/ 	.word	0x000000ff
        /*028c*/ 	.word	0x000000c8
        /*0290*/ 	.short	0x0100
        /*0292*/ 	.byte	0x05
	.zero		1


	//   ....[27]....
        /*0294*/ 	.word	0x00000c90
        /*0298*/ 	.word	0x000000ff
        /*029c*/ 	.word	0x000000d8
        /*02a0*/ 	.short	0x0100
        /*02a2*/ 	.byte	0x05
	.zero		1


	//   ....[28]....
        /*02a4*/ 	.word	0x00001570
        /*02a8*/ 	.word	0x00000003
        /*02ac*/ 	.word	0x000000d0
        /*02b0*/ 	.short	0x010a
        /*02b2*/ 	.byte	0xff
	.zero		1


	//   ....[29]....
        /*02b4*/ 	.word	0x000015a0
        /*02b8*/ 	.word	0x00000003
        /*02bc*/ 	.word	0x000000c0
        /*02c0*/ 	.short	0x0101
        /*02c2*/ 	.byte	0xff
	.zero		1


	//   ....[30]....
        /*02c4*/ 	.word	0x00001670
        /*02c8*/ 	.word	0x000000ff
        /*02cc*/ 	.word	0x00000020
        /*02d0*/ 	.short	0x010a
        /*02d2*/ 	.byte	0x08
	.zero		1


	//   ....[31]....
        /*02d4*/ 	.word	0x00001710
        /*02d8*/ 	.word	0x000000ff
        /*02dc*/ 	.word	0x00000020
        /*02e0*/ 	.short	0x010a
        /*02e2*/ 	.byte	0x21
	.zero		1


	//   ....[32]....
        /*02e4*/ 	.word	0x00001860
        /*02e8*/ 	.word	0x000000ff
        /*02ec*/ 	.word	0x00000020
        /*02f0*/ 	.short	0x010a
        /*02f2*/ 	.byte	0x08
	.zero		1


	//   ....[33]....
        /*02f4*/ 	.word	0x00001970
        /*02f8*/ 	.word	0x000000ff
        /*02fc*/ 	.word	0x00000058
        /*0300*/ 	.short	0x0101
        /*0302*/ 	.byte	0x04
	.zero		1


	//   ....[34]....
        /*0304*/ 	.word	0x00001990
        /*0308*/ 	.word	0x000000ff
        /*030c*/ 	.word	0x00000020
        /*0310*/ 	.short	0x010a
        /*0312*/ 	.byte	0x08
	.zero		1


	//   ....[35]....
        /*0314*/ 	.word	0x00001a10
        /*0318*/ 	.word	0x000000ff
        /*031c*/ 	.word	0x00000020
        /*0320*/ 	.short	0x010a
        /*0322*/ 	.byte	0x11
	.zero		1


	//   ....[36]....
        /*0324*/ 	.word	0x00001b60
        /*0328*/ 	.word	0x000000ff
        /*032c*/ 	.word	0x00000020
        /*0330*/ 	.short	0x010a
        /*0332*/ 	.byte	0x08
	.zero		1


	//   ....[37]....
        /*0334*/ 	.word	0x00001ca0
        /*0338*/ 	.word	0x00000002
        /*033c*/ 	.word	0x00000060
        /*0340*/ 	.short	0x010a
        /*0342*/ 	.byte	0xff
	.zero		1


	//   ....[38]....
        /*0344*/ 	.word	0x00001d60
        /*0348*/ 	.word	0x00000002
        /*034c*/ 	.word	0x00000000
        /*0350*/ 	.short	0x0101
        /*0352*/ 	.byte	0xff
	.zero		1


	//   ....[39]....
        /*0354*/ 	.word	0x000022c0
        /*0358*/ 	.word	0x000000ff
        /*035c*/ 	.word	0x00000000
        /*0360*/ 	.short	0x010a
        /*0362*/ 	.byte	0x05
	.zero		1


	//   ....[40]....
        /*0364*/ 	.word	0x00002350
        /*0368*/ 	.word	0x000000ff
        /*036c*/ 	.word	0x00000000
        /*0370*/ 	.short	0x010a
        /*0372*/ 	.byte	0x05
	.zero		1


	//   ....[41]....
        /*0374*/ 	.word	0x000023e0
        /*0378*/ 	.word	0x000000ff
        /*037c*/ 	.word	0x00000000
        /*0380*/ 	.short	0x010a
        /*0382*/ 	.byte	0x05
	.zero		1


	//   ....[42]....
        /*0384*/ 	.word	0x00002480
        /*0388*/ 	.word	0x00000000
        /*038c*/ 	.word	0x00000000
        /*0390*/ 	.short	0x010a
        /*0392*/ 	.byte	0xff
	.zero		1


	//   ....[43]....
        /*0394*/ 	.word	0x000025a0
        /*0398*/ 	.word	0x00000000
        /*039c*/ 	.word	0x000000c0
        /*03a0*/ 	.short	0x010a
        /*03a2*/ 	.byte	0xff
	.zero		1


	//   ....[44]....
        /*03a4*/ 	.word	0x00002600
        /*03a8*/ 	.word	0x00000004
        /*03ac*/ 	.word	0x00000000
        /*03b0*/ 	.short	0x0101
        /*03b2*/ 	.byte	0xff
	.zero		1


	//   ....[45]....
        /*03b4*/ 	.word	0x00002620
        /*03b8*/ 	.word	0x000000ff
        /*03bc*/ 	.word	0x00000070
        /*03c0*/ 	.short	0x010a
        /*03c2*/ 	.byte	0x05
	.zero		1


	//   ....[46]....
        /*03c4*/ 	.word	0x00002740
        /*03c8*/ 	.word	0x00000000
        /*03cc*/ 	.word	0x00000060
        /*03d0*/ 	.short	0x010a
        /*03d2*/ 	.byte	0xff
	.zero		1


	//   ....[47]....
        /*03d4*/ 	.word	0x00002850
        /*03d8*/ 	.word	0x00000000
        /*03dc*/ 	.word	0x00000000
        /*03e0*/ 	.short	0x0101
        /*03e2*/ 	.byte	0xff
	.zero		1


	//   ....[48]....
        /*03e4*/ 	.word	0x000028e0
        /*03e8*/ 	.word	0x000000ff
        /*03ec*/ 	.word	0x00000070
        /*03f0*/ 	.short	0x0106
        /*03f2*/ 	.byte	0x05
	.zero		1


	//   ....[49]....
        /*03f4*/ 	.word	0x00002900
        /*03f8*/ 	.word	0x000000ff
        /*03fc*/ 	.word	0x00000070
        /*0400*/ 	.short	0x010a
        /*0402*/ 	.byte	0x05
	.zero		1


	//   ....[50]....
        /*0404*/ 	.word	0x00002990
        /*0408*/ 	.word	0x000000ff
        /*040c*/ 	.word	0x00000070
        /*0410*/ 	.short	0x0106
        /*0412*/ 	.byte	0x04
	.zero		1


	//   ....[51]....
        /*0414*/ 	.word	0x000029d0
        /*0418*/ 	.word	0x00000000
        /*041c*/ 	.word	0x00000070
        /*0420*/ 	.short	0x010a
        /*0422*/ 	.byte	0xff
	.zero		1


	//   ....[52]....
        /*0424*/ 	.word	0x00002f10
        /*0428*/ 	.word	0x00000000
        /*042c*/ 	.word	0x00000060
        /*0430*/ 	.short	0x010a
        /*0432*/ 	.byte	0xff
	.zero		1


	//   ....[53]....
        /*0434*/ 	.word	0x00003020
        /*0438*/ 	.word	0x00000003
        /*043c*/ 	.word	0x00000000
        /*0440*/ 	.short	0x0101
        /*0442*/ 	.byte	0xff
	.zero		1


	//   ....[54]....
        /*0444*/ 	.word	0x00003030
        /*0448*/ 	.word	0x000000ff
        /*044c*/ 	.word	0x00000000
        /*0450*/ 	.short	0x010a
        /*0452*/ 	.byte	0x06
	.zero		1


	//   ....[55]....
        /*0454*/ 	.word	0x00003050
        /*0458*/ 	.word	0x000000ff
        /*045c*/ 	.word	0x000000a0
        /*0460*/ 	.short	0x010a
        /*0462*/ 	.byte	0x07
	.zero		1


	//   ....[56]....
        /*0464*/ 	.word	0x00003120
        /*0468*/ 	.word	0x000000ff
        /*046c*/ 	.word	0x00000000
        /*0470*/ 	.short	0x010a
        /*0472*/ 	.byte	0x06
	.zero		1


	//   ....[57]....
        /*0474*/ 	.word	0x00003250
        /*0478*/ 	.word	0x000000ff
        /*047c*/ 	.word	0x00000000
        /*0480*/ 	.short	0x010a
        /*0482*/ 	.byte	0x1a
	.zero		1


	//   ....[58]....
        /*0484*/ 	.word	0x000034f0
        /*0488*/ 	.word	0x000000ff
        /*048c*/ 	.word	0x00000000
        /*0490*/ 	.short	0x010a
        /*0492*/ 	.byte	0x06
	.zero		1


	//   ....[59]....
        /*0494*/ 	.word	0x00003580
        /*0498*/ 	.word	0x000000ff
        /*049c*/ 	.word	0x00000000
        /*04a0*/ 	.short	0x010a
        /*04a2*/ 	.byte	0x06
	.zero		1


	//   ....[60]....
        /*04a4*/ 	.word	0x00003610
        /*04a8*/ 	.word	0x000000ff
        /*04ac*/ 	.word	0x00000000
        /*04b0*/ 	.short	0x010a
        /*04b2*/ 	.byte	0x06
	.zero		1


	//   ....[61]....
        /*04b4*/ 	.word	0x000036a0
        /*04b8*/ 	.word	0x000000ff
        /*04bc*/ 	.word	0x00000000
        /*04c0*/ 	.short	0x010a
        /*04c2*/ 	.byte	0x07
	.zero		1


	//   ....[62]....
        /*04c4*/ 	.word	0x00003ae0
        /*04c8*/ 	.word	0x00000000
        /*04cc*/ 	.word	0x00000060
        /*04d0*/ 	.short	0x010a
        /*04d2*/ 	.byte	0xff
	.zero		1


	//   ....[63]....
        /*04d4*/ 	.word	0x00003bd0
        /*04d8*/ 	.word	0x00000000
        /*04dc*/ 	.word	0x00000000
        /*04e0*/ 	.short	0x0101
        /*04e2*/ 	.byte	0xff
	.zero		1


	//   ....[64]....
        /*04e4*/ 	.word	0x00003ef0
        /*04e8*/ 	.word	0x000000ff
        /*04ec*/ 	.word	0x00000058
        /*04f0*/ 	.short	0x010a
        /*04f2*/ 	.byte	0x06
	.zero		1


	//   ....[65]....
        /*04f4*/ 	.word	0x00004070
        /*04f8*/ 	.word	0x000000ff
        /*04fc*/ 	.word	0x00000048
        /*0500*/ 	.short	0x010a
        /*0502*/ 	.byte	0x06
	.zero		1


	//   ....[66]....
        /*0504*/ 	.word	0x000043a0
        /*0508*/ 	.word	0x000000ff
        /*050c*/ 	.word	0x00000040
        /*0510*/ 	.short	0x010b
        /*0512*/ 	.byte	0x06
	.zero		1


	//   ....[67]....
        /*0514*/ 	.word	0x000043c0
        /*0518*/ 	.word	0x000000ff
        /*051c*/ 	.word	0x00000000
        /*0520*/ 	.short	0x0101
        /*0522*/ 	.byte	0x25
	.zero		1


	//   ....[68]....
        /*0524*/ 	.word	0x00004400
        /*0528*/ 	.word	0x00000000
        /*052c*/ 	.word	0x00000048
        /*0530*/ 	.short	0x010a
        /*0532*/ 	.byte	0xff
	.zero		1


	//   ....[69]....
        /*0534*/ 	.word	0x00004770
        /*0538*/ 	.word	0x00000000
        /*053c*/ 	.word	0x00000060
        /*0540*/ 	.short	0x010a
        /*0542*/ 	.byte	0xff
	.zero		1


	//   ....[70]....
        /*0544*/ 	.word	0x00004880
        /*0548*/ 	.word	0x00000000
        /*054c*/ 	.word	0x00000000
        /*0550*/ 	.short	0x0101
        /*0552*/ 	.byte	0xff
	.zero		1


	//   ....[71]....
        /*0554*/ 	.word	0x00005220
        /*0558*/ 	.word	0x000000ff
        /*055c*/ 	.word	0x00000040
        /*0560*/ 	.short	0x010a
        /*0562*/ 	.byte	0x2b
	.zero		1


	//   ....[72]....
        /*0564*/ 	.word	0x00005230
        /*0568*/ 	.word	0x00000094
        /*056c*/ 	.word	0x00000080
        /*0570*/ 	.short	0x010a
        /*0572*/ 	.byte	0xff
	.zero		1


	//   ....[73]....
        /*0574*/ 	.word	0x000053c0
        /*0578*/ 	.word	0x000000ff
        /*057c*/ 	.word	0x00000040
        /*0580*/ 	.short	0x010a
        /*0582*/ 	.byte	0x2b
	.zero		1


	//   ....[74]....
        /*0584*/ 	.word	0x000054c0
        /*0588*/ 	.word	0x000000ff
        /*058c*/ 	.word	0x00000000
        /*0590*/ 	.short	0x0101
        /*0592*/ 	.byte	0x04
	.zero		1


	//   ....[75]....
        /*0594*/ 	.word	0x00005520
        /*0598*/ 	.word	0x00000094
        /*059c*/ 	.word	0x00000080
        /*05a0*/ 	.short	0x010a
        /*05a2*/ 	.byte	0xff
	.zero		1


	//   ....[76]....
        /*05a4*/ 	.word	0x00005890
        /*05a8*/ 	.word	0x000000ff
        /*05ac*/ 	.word	0x00000000
        /*05b0*/ 	.short	0x0101
        /*05b2*/ 	.byte	0x05
	.zero		1


	//   ....[77]....
        /*05b4*/ 	.word	0x00006a80
        /*05b8*/ 	.word	0x00000003
        /*05bc*/ 	.word	0x000000d0
        /*05c0*/ 	.short	0x010a
        /*05c2*/ 	.byte	0xff
	.zero		1


	//   ....[78]....
        /*05c4*/ 	.word	0x00006ae0
        /*05c8*/ 	.word	0x00000002
        /*05cc*/ 	.word	0x00000020
        /*05d0*/ 	.short	0x010a
        /*05d2*/ 	.byte	0xff
	.zero		1


	//   ....[79]....
        /*05d4*/ 	.word	0x00006b40
        /*05d8*/ 	.word	0x00000002
        /*05dc*/ 	.word	0x00000020
        /*05e0*/ 	.short	0x010a
        /*05e2*/ 	.byte	0xff
	.zero		1


	//   ....[80]....
        /*05e4*/ 	.word	0x00006b90
        /*05e8*/ 	.word	0x00000002
        /*05ec*/ 	.word	0x00000060
        /*05f0*/ 	.short	0x010a
        /*05f2*/ 	.byte	0xff
	.zero		1


	//   ....[81]....
        /*05f4*/ 	.word	0x00006bf0
        /*05f8*/ 	.word	0x00000000
        /*05fc*/ 	.word	0x00000000
        /*0600*/ 	.short	0x010a
        /*0602*/ 	.byte	0xff
	.zero		1


	//   ....[82]....
        /*0604*/ 	.word	0x00006c50
        /*0608*/ 	.word	0x00000000
        /*060c*/ 	.word	0x00000000
        /*0610*/ 	.short	0x010a
        /*0612*/ 	.byte	0xff
	.zero		1


	//   ....[83]....
        /*0614*/ 	.word	0x00006cb0
        /*0618*/ 	.word	0x00000000
        /*061c*/ 	.word	0x00000000
        /*0620*/ 	.short	0x010a
        /*0622*/ 	.byte	0xff
	.zero		1


	//   ....[84]....
        /*0624*/ 	.word	0x00006d00
        /*0628*/ 	.word	0x00000000
        /*062c*/ 	.word	0x000000c0
        /*0630*/ 	.short	0x010a
        /*0632*/ 	.byte	0xff
	.zero		1


	//   ....[85]....
        /*0634*/ 	.word	0x00006d60
        /*0638*/ 	.word	0x00000000
        /*063c*/ 	.word	0x00000070
        /*0640*/ 	.short	0x010a
        /*0642*/ 	.byte	0xff
	.zero		1


	//   ....[86]....
        /*0644*/ 	.word	0x00006db0
        /*0648*/ 	.word	0x00000000
        /*064c*/ 	.word	0x00000060
        /*0650*/ 	.short	0x010a
        /*0652*/ 	.byte	0xff
	.zero		1


	//   ....[87]....
        /*0654*/ 	.word	0x00006e10
        /*0658*/ 	.word	0x00000000
        /*065c*/ 	.word	0x00000070
        /*0660*/ 	.short	0x010a
        /*0662*/ 	.byte	0xff
	.zero		1


	//   ....[88]....
        /*0664*/ 	.word	0x00006e60
        /*0668*/ 	.word	0x00000000
        /*066c*/ 	.word	0x00000060
        /*0670*/ 	.short	0x010a
        /*0672*/ 	.byte	0xff
	.zero		1


	//   ....[89]....
        /*0674*/ 	.word	0x00006ec0
        /*0678*/ 	.word	0x00000003
        /*067c*/ 	.word	0x000000a0
        /*0680*/ 	.short	0x010a
        /*0682*/ 	.byte	0xff
	.zero		1


	//   ....[90]....
        /*0684*/ 	.word	0x00006f20
        /*0688*/ 	.word	0x00000000
        /*068c*/ 	.word	0x00000000
        /*0690*/ 	.short	0x010a
        /*0692*/ 	.byte	0xff
	.zero		1


	//   ....[91]....
        /*0694*/ 	.word	0x00006f80
        /*0698*/ 	.word	0x00000000
        /*069c*/ 	.word	0x00000000
        /*06a0*/ 	.short	0x010a
        /*06a2*/ 	.byte	0xff
	.zero		1


	//   ....[92]....
        /*06a4*/ 	.word	0x00006fe0
        /*06a8*/ 	.word	0x00000000
        /*06ac*/ 	.word	0x00000000
        /*06b0*/ 	.short	0x010a
        /*06b2*/ 	.byte	0xff
	.zero		1


	//   ....[93]....
        /*06b4*/ 	.word	0x00007040
        /*06b8*/ 	.word	0x00000000
        /*06bc*/ 	.word	0x00000000
        /*06c0*/ 	.short	0x010a
        /*06c2*/ 	.byte	0xff
	.zero		1


	//   ....[94]....
        /*06c4*/ 	.word	0x000070a0
        /*06c8*/ 	.word	0x00000000
        /*06cc*/ 	.word	0x00000000
        /*06d0*/ 	.short	0x010a
        /*06d2*/ 	.byte	0xff
	.zero		1


	//   ....[95]....
        /*06d4*/ 	.word	0x000070f0
        /*06d8*/ 	.word	0x00000000
        /*06dc*/ 	.word	0x00000060
        /*06e0*/ 	.short	0x010a
        /*06e2*/ 	.byte	0xff
	.zero		1


	//   ....[96]....
        /*06e4*/ 	.word	0x00007150
        /*06e8*/ 	.word	0x00000000
        /*06ec*/ 	.word	0x00000058
        /*06f0*/ 	.short	0x010a
        /*06f2*/ 	.byte	0xff
	.zero		1


	//   ....[97]....
        /*06f4*/ 	.word	0x000071b0
        /*06f8*/ 	.word	0x00000003
        /*06fc*/ 	.word	0x00000048
        /*0700*/ 	.short	0x010a
        /*0702*/ 	.byte	0xff
	.zero		1


	//   ....[98]....
        /*0704*/ 	.word	0x00007200
        /*0708*/ 	.word	0x00000000
        /*070c*/ 	.word	0x00000060
        /*0710*/ 	.short	0x010a
        /*0712*/ 	.byte	0xff
	.zero		1


	//   ....[99]....
        /*0714*/ 	.word	0x00007260
        /*0718*/ 	.word	0x00000000
        /*071c*/ 	.word	0x00000040
        /*0720*/ 	.short	0x010a
        /*0722*/ 	.byte	0xff
	.zero		1


	//   ....[100]....
        /*0724*/ 	.word	0x000072b0
        /*0728*/ 	.word	0x00000094
        /*072c*/ 	.word	0x00000080
        /*0730*/ 	.short	0x010a
        /*0732*/ 	.byte	0xff
	.zero		1


	//----- nvinfo : EIATTR_NUM_MBARRIERS
	.align		4
.L_47:
        /*0734*/ 	.byte	0x03, 0x38
        /*0736*/ 	.short	0x001c


	//----- nvinfo : EIATTR_EXIT_INSTR_OFFSETS
	.align		4
        /*0738*/ 	.byte	0x04, 0x1c
        /*073a*/ 	.short	(.L_49 - .L_48)


	//   ....[0]....
.L_48:
        /*073c*/ 	.word	0x000024b0


	//   ....[1]....
        /*0740*/ 	.word	0x000029a0


	//   ....[2]....
        /*0744*/ 	.word	0x00002a00


	//   ....[3]....
        /*0748*/ 	.word	0x00003900


	//   ....[4]....
        /*074c*/ 	.word	0x00004430


	//   ....[5]....
        /*0750*/ 	.word	0x00004470


	//   ....[6]....
        /*0754*/ 	.word	0x00006a70


	//----- nvinfo : EIATTR_MAX_THREADS
	.align		4
.L_49:
        /*0758*/ 	.byte	0x04, 0x05
        /*075a*/ 	.short	(.L_51 - .L_50)
.L_50:
        /*075c*/ 	.word	0x00000100
        /*0760*/ 	.word	0x00000001
        /*0764*/ 	.word	0x00000001


	//----- nvinfo : EIATTR_CRS_STACK_SIZE
	.align		4
.L_51:
        /*0768*/ 	.byte	0x04, 0x1e
        /*076a*/ 	.short	(.L_53 - .L_52)
.L_52:
        /*076c*/ 	.word	0x00000000


	//----- nvinfo : EIATTR_CBANK_PARAM_SIZE
	.align		4
.L_53:
        /*0770*/ 	.byte	0x03, 0x19
        /*0772*/ 	.short	0x0800


	//----- nvinfo : EIATTR_PARAM_CBANK
	.align		4
        /*0774*/ 	.byte	0x04, 0x0a
        /*0776*/ 	.short	(.L_55 - .L_54)
	.align		4
.L_54:
        /*0778*/ 	.word	index@(.nv.constant0._ZN7cutlass13device_kernelINS_4gemm6kernel13GemmUniversalIN4cute5tupleIJiiiiEEENS1_10collective13CollectiveMmaINS1_35MainloopSm100TmaUmmaWarpSpecializedILi4ELi2ELi4ENS5_IJNS4_1CILi1EEESB_SB_EEEEENS5_IJNSA_ILi128EEENSA_ILi64EEESE_EEEaNS5_IJlSB_lEEEaSH_NS4_8TiledMMAINS4_8MMA_AtomIJNS4_15SM100_MMA_S8_SSIaaiLi128ELi64ELNS4_4UMMA5MajorE0ELSM_0ELNSL_8SaturateE0EEEEEENS4_6LayoutISC_NS5_IJNSA_ILi0EEESR_SR_EEEEENS5_IJNS4_10UnderscoreESU_SU_EEEEENS4_13SM90_TMA_LOADENS4_14ComposedLayoutINS4_7SwizzleILi3ELi4ELi3EEENS4_18smem_ptr_flag_bitsILi8EEENSQ_INS5_IJNSA_ILi8EEESE_EEENS5_IJSE_SB_EEEEEEEvNS4_8identityESX_S17_vS18_EENS_8epilogue10collective18CollectiveEpilogueINS1A_23Sm100TmaWarpSpecializedILi1ELi1ELi64ELb0ELb0EEEJSG_NS5_IJNSQ_ISE_SB_EENSQ_ISF_SB_EEEEEaSH_aSH_NS1A_6fusion15FusionCallbacksIS1E_NS1I_17LinearCombinationIaiaiLNS_15FloatRoundStyleE2EEESG_S1H_JEEENS4_5SM1004TMEM4LOAD26SM100_TMEM_LOAD_32dp32b64xESX_NSY_INSZ_ILi2ELi4ELi3EEES12_NSQ_INS5_IJS13_SF_EEENS5_IJSF_SB_EEEEEEENS4_39AutoVectorizingCopyWithAssumedAlignmentILi128EEENS4_14SM90_TMA_STOREES1W_S1Y_S1Y_EEEvvEEEEvNT_6ParamsE)
        /*077c*/ 	.short	0x0380
        /*077e*/ 	.short	0x0800


	//----- nvinfo : EIATTR_SW_WAR
	.align		4
.L_55:
        /*0780*/ 	.byte	0x04, 0x36
        /*0782*/ 	.short	(.L_57 - .L_56)
.L_56:
        /*0784*/ 	.word	0x00000008
.L_57:


//--------------------- .nv.callgraph             --------------------------
	.section	.nv.callgraph,"",@"SHT_CUDA_CALLGRAPH"
	.align	4
	.sectionentsize	8
	.align		4
        /*0000*/ 	.word	0x00000000
	.align		4
        /*0004*/ 	.word	0xffffffff
	.align		4
        /*0008*/ 	.word	index@(_ZN7cutlass13device_kernelINS_4gemm6kernel13GemmUniversalIN4cute5tupleIJiiiiEEENS1_10collective13CollectiveMmaINS1_35MainloopSm100TmaUmmaWarpSpecializedILi4ELi2ELi4ENS5_IJNS4_1CILi1EEESB_SB_EEEEENS5_IJNSA_ILi128EEENSA_ILi64EEESE_EEEaNS5_IJlSB_lEEEaSH_NS4_8TiledMMAINS4_8MMA_AtomIJNS4_15SM100_MMA_S8_SSIaaiLi128ELi64ELNS4_4UMMA5MajorE0ELSM_0ELNSL_8SaturateE0EEEEEENS4_6LayoutISC_NS5_IJNSA_ILi0EEESR_SR_EEEEENS5_IJNS4_10UnderscoreESU_SU_EEEEENS4_13SM90_TMA_LOADENS4_14ComposedLayoutINS4_7SwizzleILi3ELi4ELi3EEENS4_18smem_ptr_flag_bitsILi8EEENSQ_INS5_IJNSA_ILi8EEESE_EEENS5_IJSE_SB_EEEEEEEvNS4_8identityESX_S17_vS18_EENS_8epilogue10collective18CollectiveEpilogueINS1A_23Sm100TmaWarpSpecializedILi1ELi1ELi64ELb0ELb0EEEJSG_NS5_IJNSQ_ISE_SB_EENSQ_ISF_SB_EEEEEaSH_aSH_NS1A_6fusion15FusionCallbacksIS1E_NS1I_17LinearCombinationIaiaiLNS_15FloatRoundStyleE2EEESG_S1H_JEEENS4_5SM1004TMEM4LOAD26SM100_TMEM_LOAD_32dp32b64xESX_NSY_INSZ_ILi2ELi4ELi3EEES12_NSQ_INS5_IJS13_SF_EEENS5_IJSF_SB_EEEEEEENS4_39AutoVectorizingCopyWithAssumedAlignmentILi128EEENS4_14SM90_TMA_STOREES1W_S1Y_S1Y_EEEvvEEEEvNT_6ParamsE)
	.align		4
        /*000c*/ 	.word	index@(__assertfail)
	.align		4
        /*0010*/ 	.word	0x00000000
	.align		4
        /*0014*/ 	.word	0xfffffffe
	.align		4
        /*0018*/ 	.word	0x00000000
	.align		4
        /*001c*/ 	.word	0xfffffffd
	.align		4
        /*0020*/ 	.word	0x00000000
	.align		4
        /*0024*/ 	.word	0xfffffffc


//--------------------- .nv.constant4             --------------------------
	.section	.nv.constant4,"a",@progbits
	.align	8
	.align		8
.nv.constant4:
        /*0000*/ 	.dword	__assertfail
	.align		8
        /*0008*/ 	.dword	__unnamed_1
	.align		8
        /*0010*/ 	.dword	__unnamed_2
	.align		8
        /*0018*/ 	.dword	_ZN39_INTERNAL_e2151c20_4_k_cu_323078b6_97674cuda3std3__45__cpo5beginE
	.align		8
        /*0020*/ 	.dword	_ZN39_INTERNAL_e2151c20_4_k_cu_323078b6_97674cuda3std3__45__cpo3endE
	.align		8
        /*0028*/ 	.dword	_ZN39_INTERNAL_e2151c20_4_k_cu_323078b6_97674cuda3std3__45__cpo6cbeginE
	.align		8
        /*0030*/ 	.dword	_ZN39_INTERNAL_e2151c20_4_k_cu_323078b6_97674cuda3std3__45__cpo4cendE
	.align		8
        /*0038*/ 	.dword	_ZN39_INTERNAL_e2151c20_4_k_cu_323078b6_97674cuda3std3__441_GLOBAL__N__e2151c20_4_k_cu_323078b6_97676ignoreE
	.align		8
        /*0040*/ 	.dword	_ZN39_INTERNAL_e2151c20_4_k_cu_323078b6_97674cuda3std3__419piecewise_constructE
	.align		8
        /*0048*/ 	.dword	_ZN39_INTERNAL_e2151c20_4_k_cu_323078b6_97674cuda3std3__48in_placeE
	.align		8
        /*0050*/ 	.dword	_ZN39_INTERNAL_e2151c20_4_k_cu_323078b6_97674cuda3std6ranges3__45__cpo4swapE
	.align		8
        /*0058*/ 	.dword	_ZN39_INTERNAL_e2151c20_4_k_cu_323078b6_97674cuda3std6ranges3__45__cpo9iter_moveE
	.align		8
        /*0060*/ 	.dword	_ZN39_INTERNAL_e2151c20_4_k_cu_323078b6_97674cute7productE
	.align		8
        /*0068*/ 	.dword	_ZN39_INTERNAL_e2151c20_4_k_cu_323078b6_97674cute1_E
	.align		8
        /*0070*/ 	.dword	$str$25
	.align		8
        /*0078*/ 	.dword	$str$26
	.align		8
        /*0080*/ 	.dword	$str$27
	.align		8
        /*0088*/ 	.dword	$str$28


//--------------------- .text._ZN7cutlass13device_kernelINS_4gemm6kernel13GemmUniversalIN4cute5tupleIJiiiiEEENS1_10collective13CollectiveMmaINS1_35MainloopSm100TmaUmmaWarpSpecializedILi4ELi2ELi4ENS5_IJNS4_1CILi1EEESB_SB_EEEEENS5_IJNSA_ILi128EEENSA_ILi64EEESE_EEEaNS5_IJlSB_lEEEaSH_NS4_8TiledMMAINS4_8MMA_AtomIJNS4_15SM100_MMA_S8_SSIaaiLi128ELi64ELNS4_4UMMA5MajorE0ELSM_0ELNSL_8SaturateE0EEEEEENS4_6LayoutISC_NS5_IJNSA_ILi0EEESR_SR_EEEEENS5_IJNS4_10UnderscoreESU_SU_EEEEENS4_13SM90_TMA_LOADENS4_14ComposedLayoutINS4_7SwizzleILi3ELi4ELi3EEENS4_18smem_ptr_flag_bitsILi8EEENSQ_INS5_IJNSA_ILi8EEESE_EEENS5_IJSE_SB_EEEEEEEvNS4_8identityESX_S17_vS18_EENS_8epilogue10collective18CollectiveEpilogueINS1A_23Sm100TmaWarpSpecializedILi1ELi1ELi64ELb0ELb0EEEJSG_NS5_IJNSQ_ISE_SB_EENSQ_ISF_SB_EEEEEaSH_aSH_NS1A_6fusion15FusionCallbacksIS1E_NS1I_17LinearCombinationIaiaiLNS_15FloatRoundStyleE2EEESG_S1H_JEEENS4_5SM1004TMEM4LOAD26SM100_TMEM_LOAD_32dp32b64xESX_NSY_INSZ_ILi2ELi4ELi3EEES12_NSQ_INS5_IJS13_SF_EEENS5_IJSF_SB_EEEEEEENS4_39AutoVectorizingCopyWithAssumedAlignmentILi128EEENS4_14SM90_TMA_STOREES1W_S1Y_S1Y_EEEvvEEEEvNT_6ParamsE --------------------------
	.section	.text._ZN7cutlass13device_kernelINS_4gemm6kernel13GemmUniversalIN4cute5tupleIJiiiiEEENS1_10collective13CollectiveMmaINS1_35MainloopSm100TmaUmmaWarpSpecializedILi4ELi2ELi4ENS5_IJNS4_1CILi1EEESB_SB_EEEEENS5_IJNSA_ILi128EEENSA_ILi64EEESE_EEEaNS5_IJlSB_lEEEaSH_NS4_8TiledMMAINS4_8MMA_AtomIJNS4_15SM100_MMA_S8_SSIaaiLi128ELi64ELNS4_4UMMA5MajorE0ELSM_0ELNSL_8SaturateE0EEEEEENS4_6LayoutISC_NS5_IJNSA_ILi0EEESR_SR_EEEEENS5_IJNS4_10UnderscoreESU_SU_EEEEENS4_13SM90_TMA_LOADENS4_14ComposedLayoutINS4_7SwizzleILi3ELi4ELi3EEENS4_18smem_ptr_flag_bitsILi8EEENSQ_INS5_IJNSA_ILi8EEESE_EEENS5_IJSE_SB_EEEEEEEvNS4_8identityESX_S17_vS18_EENS_8epilogue10collective18CollectiveEpilogueINS1A_23Sm100TmaWarpSpecializedILi1ELi1ELi64ELb0ELb0EEEJSG_NS5_IJNSQ_ISE_SB_EENSQ_ISF_SB_EEEEEaSH_aSH_NS1A_6fusion15FusionCallbacksIS1E_NS1I_17LinearCombinationIaiaiLNS_15FloatRoundStyleE2EEESG_S1H_JEEENS4_5SM1004TMEM4LOAD26SM100_TMEM_LOAD_32dp32b64xESX_NSY_INSZ_ILi2ELi4ELi3EEES12_NSQ_INS5_IJS13_SF_EEENS5_IJSF_SB_EEEEEEENS4_39AutoVectorizingCopyWithAssumedAlignmentILi128EEENS4_14SM90_TMA_STOREES1W_S1Y_S1Y_EEEvvEEEEvNT_6ParamsE,"ax",@progbits
	.align	128
.text._ZN7cutlass13device_kernelINS_4gemm6kernel13GemmUniversalIN4cute5tupleIJiiiiEEENS1_10collective13CollectiveMmaINS1_35MainloopSm100TmaUmmaWarpSpecializedILi4ELi2ELi4ENS5_IJNS4_1CILi1EEESB_SB_EEEEENS5_IJNSA_ILi128EEENSA_ILi64EEESE_EEEaNS5_IJlSB_lEEEaSH_NS4_8TiledMMAINS4_8MMA_AtomIJNS4_15SM100_MMA_S8_SSIaaiLi128ELi64ELNS4_4UMMA5MajorE0ELSM_0ELNSL_8SaturateE0EEEEEENS4_6LayoutISC_NS5_IJNSA_ILi0EEESR_SR_EEEEENS5_IJNS4_10UnderscoreESU_SU_EEEEENS4_13SM90_TMA_LOADENS4_14ComposedLayoutINS4_7SwizzleILi3ELi4ELi3EEENS4_18smem_ptr_flag_bitsILi8EEENSQ_INS5_IJNSA_ILi8EEESE_EEENS5_IJSE_SB_EEEEEEEvNS4_8identityESX_S17_vS18_EENS_8epilogue10collective18CollectiveEpilogueINS1A_23Sm100TmaWarpSpecializedILi1ELi1ELi64ELb0ELb0EEEJSG_NS5_IJNSQ_ISE_SB_EENSQ_ISF_SB_EEEEEaSH_aSH_NS1A_6fusion15FusionCallbacksIS1E_NS1I_17LinearCombinationIaiaiLNS_15FloatRoundStyleE2EEESG_S1H_JEEENS4_5SM1004TMEM4LOAD26SM100_TMEM_LOAD_32dp32b64xESX_NSY_INSZ_ILi2ELi4ELi3EEES12_NSQ_INS5_IJS13_SF_EEENS5_IJSF_SB_EEEEEEENS4_39AutoVectorizingCopyWithAssumedAlignmentILi128EEENS4_14SM90_TMA_STOREES1W_S1Y_S1Y_EEEvvEEEEvNT_6ParamsE:
        .type           _ZN7cutlass13device_kernelINS_4gemm6kernel13GemmUniversalIN4cute5tupleIJiiiiEEENS1_10collective13CollectiveMmaINS1_35MainloopSm100TmaUmmaWarpSpecializedILi4ELi2ELi4ENS5_IJNS4_1CILi1EEESB_SB_EEEEENS5_IJNSA_ILi128EEENSA_ILi64EEESE_EEEaNS5_IJlSB_lEEEaSH_NS4_8TiledMMAINS4_8MMA_AtomIJNS4_15SM100_MMA_S8_SSIaaiLi128ELi64ELNS4_4UMMA5MajorE0ELSM_0ELNSL_8SaturateE0EEEEEENS4_6LayoutISC_NS5_IJNSA_ILi0EEESR_SR_EEEEENS5_IJNS4_10UnderscoreESU_SU_EEEEENS4_13SM90_TMA_LOADENS4_14ComposedLayoutINS4_7SwizzleILi3ELi4ELi3EEENS4_18smem_ptr_flag_bitsILi8EEENSQ_INS5_IJNSA_ILi8EEESE_EEENS5_IJSE_SB_EEEEEEEvNS4_8identityESX_S17_vS18_EENS_8epilogue10collective18CollectiveEpilogueINS1A_23Sm100TmaWarpSpecializedILi1ELi1ELi64ELb0ELb0EEEJSG_NS5_IJNSQ_ISE_SB_EENSQ_ISF_SB_EEEEEaSH_aSH_NS1A_6fusion15FusionCallbacksIS1E_NS1I_17LinearCombinationIaiaiLNS_15FloatRoundStyleE2EEESG_S1H_JEEENS4_5SM1004TMEM4LOAD26SM100_TMEM_LOAD_32dp32b64xESX_NSY_INSZ_ILi2ELi4ELi3EEES12_NSQ_INS5_IJS13_SF_EEENS5_IJSF_SB_EEEEEEENS4_39AutoVectorizingCopyWithAssumedAlignmentILi128EEENS4_14SM90_TMA_STOREES1W_S1Y_S1Y_EEEvvEEEEvNT_6ParamsE,@function
        .size           _ZN7cutlass13device_kernelINS_4gemm6kernel13GemmUniversalIN4cute5tupleIJiiiiEEENS1_10collective13CollectiveMmaINS1_35MainloopSm100TmaUmmaWarpSpecializedILi4ELi2ELi4ENS5_IJNS4_1CILi1EEESB_SB_EEEEENS5_IJNSA_ILi128EEENSA_ILi64EEESE_EEEaNS5_IJlSB_lEEEaSH_NS4_8TiledMMAINS4_8MMA_AtomIJNS4_15SM100_MMA_S8_SSIaaiLi128ELi64ELNS4_4UMMA5MajorE0ELSM_0ELNSL_8SaturateE0EEEEEENS4_6LayoutISC_NS5_IJNSA_ILi0EEESR_SR_EEEEENS5_IJNS4_10UnderscoreESU_SU_EEEEENS4_13SM90_TMA_LOADENS4_14ComposedLayoutINS4_7SwizzleILi3ELi4ELi3EEENS4_18smem_ptr_flag_bitsILi8EEENSQ_INS5_IJNSA_ILi8EEESE_EEENS5_IJSE_SB_EEEEEEEvNS4_8identityESX_S17_vS18_EENS_8epilogue10collective18CollectiveEpilogueINS1A_23Sm100TmaWarpSpecializedILi1ELi1ELi64ELb0ELb0EEEJSG_NS5_IJNSQ_ISE_SB_EENSQ_ISF_SB_EEEEEaSH_aSH_NS1A_6fusion15FusionCallbacksIS1E_NS1I_17LinearCombinationIaiaiLNS_15FloatRoundStyleE2EEESG_S1H_JEEENS4_5SM1004TMEM4LOAD26SM100_TMEM_LOAD_32dp32b64xESX_NSY_INSZ_ILi2ELi4ELi3EEES12_NSQ_INS5_IJS13_SF_EEENS5_IJSF_SB_EEEEEEENS4_39AutoVectorizingCopyWithAssumedAlignmentILi128EEENS4_14SM90_TMA_STOREES1W_S1Y_S1Y_EEEvvEEEEvNT_6ParamsE,(.L_x_128 - _ZN7cutlass13device_kernelINS_4gemm6kernel13GemmUniversalIN4cute5tupleIJiiiiEEENS1_10collective13CollectiveMmaINS1_35MainloopSm100TmaUmmaWarpSpecializedILi4ELi2ELi4ENS5_IJNS4_1CILi1EEESB_SB_EEEEENS5_IJNSA_ILi128EEENSA_ILi64EEESE_EEEaNS5_IJlSB_lEEEaSH_NS4_8TiledMMAINS4_8MMA_AtomIJNS4_15SM100_MMA_S8_SSIaaiLi128ELi64ELNS4_4UMMA5MajorE0ELSM_0ELNSL_8SaturateE0EEEEEENS4_6LayoutISC_NS5_IJNSA_ILi0EEESR_SR_EEEEENS5_IJNS4_10UnderscoreESU_SU_EEEEENS4_13SM90_TMA_LOADENS4_14ComposedLayoutINS4_7SwizzleILi3ELi4ELi3EEENS4_18smem_ptr_flag_bitsILi8EEENSQ_INS5_IJNSA_ILi8EEESE_EEENS5_IJSE_SB_EEEEEEEvNS4_8identityESX_S17_vS18_EENS_8epilogue10collective18CollectiveEpilogueINS1A_23Sm100TmaWarpSpecializedILi1ELi1ELi64ELb0ELb0EEEJSG_NS5_IJNSQ_ISE_SB_EENSQ_ISF_SB_EEEEEaSH_aSH_NS1A_6fusion15FusionCallbacksIS1E_NS1I_17LinearCombinationIaiaiLNS_15FloatRoundStyleE2EEESG_S1H_JEEENS4_5SM1004TMEM4LOAD26SM100_TMEM_LOAD_32dp32b64xESX_NSY_INSZ_ILi2ELi4ELi3EEES12_NSQ_INS5_IJS13_SF_EEENS5_IJSF_SB_EEEEEEENS4_39AutoVectorizingCopyWithAssumedAlignmentILi128EEENS4_14SM90_TMA_STOREES1W_S1Y_S1Y_EEEvvEEEEvNT_6ParamsE)
        .other          _ZN7cutlass13device_kernelINS_4gemm6kernel13GemmUniversalIN4cute5tupleIJiiiiEEENS1_10collective13CollectiveMmaINS1_35MainloopSm100TmaUmmaWarpSpecializedILi4ELi2ELi4ENS5_IJNS4_1CILi1EEESB_SB_EEEEENS5_IJNSA_ILi128EEENSA_ILi64EEESE_EEEaNS5_IJlSB_lEEEaSH_NS4_8TiledMMAINS4_8MMA_AtomIJNS4_15SM100_MMA_S8_SSIaaiLi128ELi64ELNS4_4UMMA5MajorE0ELSM_0ELNSL_8SaturateE0EEEEEENS4_6LayoutISC_NS5_IJNSA_ILi0EEESR_SR_EEEEENS5_IJNS4_10UnderscoreESU_SU_EEEEENS4_13SM90_TMA_LOADENS4_14ComposedLayoutINS4_7SwizzleILi3ELi4ELi3EEENS4_18smem_ptr_flag_bitsILi8EEENSQ_INS5_IJNSA_ILi8EEESE_EEENS5_IJSE_SB_EEEEEEEvNS4_8identityESX_S17_vS18_EENS_8epilogue10collective18CollectiveEpilogueINS1A_23Sm100TmaWarpSpecializedILi1ELi1ELi64ELb0ELb0EEEJSG_NS5_IJNSQ_ISE_SB_EENSQ_ISF_SB_EEEEEaSH_aSH_NS1A_6fusion15FusionCallbacksIS1E_NS1I_17LinearCombinationIaiaiLNS_15FloatRoundStyleE2EEESG_S1H_JEEENS4_5SM1004TMEM4LOAD26SM100_TMEM_LOAD_32dp32b64xESX_NSY_INSZ_ILi2ELi4ELi3EEES12_NSQ_INS5_IJS13_SF_EEENS5_IJSF_SB_EEEEEEENS4_39AutoVectorizingCopyWithAssumedAlignmentILi128EEENS4_14SM90_TMA_STOREES1W_S1Y_S1Y_EEEvvEEEEvNT_6ParamsE,@"STO_CUDA_ENTRY STV_DEFAULT"
_ZN7cutlass13device_kernelINS_4gemm6kernel13GemmUniversalIN4cute5tupleIJiiiiEEENS1_10collective13CollectiveMmaINS1_35MainloopSm100TmaUmmaWarpSpecializedILi4ELi2ELi4ENS5_IJNS4_1CILi1EEESB_SB_EEEEENS5_IJNSA_ILi128EEENSA_ILi64EEESE_EEEaNS5_IJlSB_lEEEaSH_NS4_8TiledMMAINS4_8MMA_AtomIJNS4_15SM100_MMA_S8_SSIaaiLi128ELi64ELNS4_4UMMA5MajorE0ELSM_0ELNSL_8SaturateE0EEEEEENS4_6LayoutISC_NS5_IJNSA_ILi0EEESR_SR_EEEEENS5_IJNS4_10UnderscoreESU_SU_EEEEENS4_13SM90_TMA_LOADENS4_14ComposedLayoutINS4_7SwizzleILi3ELi4ELi3EEENS4_18smem_ptr_flag_bitsILi8EEENSQ_INS5_IJNSA_ILi8EEESE_EEENS5_IJSE_SB_EEEEEEEvNS4_8identityESX_S17_vS18_EENS_8epilogue10collective18CollectiveEpilogueINS1A_23Sm100TmaWarpSpecializedILi1ELi1ELi64ELb0ELb0EEEJSG_NS5_IJNSQ_ISE_SB_EENSQ_ISF_SB_EEEEEaSH_aSH_NS1A_6fusion15FusionCallbacksIS1E_NS1I_17LinearCombinationIaiaiLNS_15FloatRoundStyleE2EEESG_S1H_JEEENS4_5SM1004TMEM4LOAD26SM100_TMEM_LOAD_32dp32b64xESX_NSY_INSZ_ILi2ELi4ELi3EEES12_NSQ_INS5_IJS13_SF_EEENS5_IJSF_SB_EEEEEEENS4_39AutoVectorizingCopyWithAssumedAlignmentILi128EEENS4_14SM90_TMA_STOREES1W_S1Y_S1Y_EEEvvEEEEvNT_6ParamsE:
[----:B------:R-:W1:Y:S01]  /*0000*/  LDC R1, c[0x0][0x37c] ;  /* 0x0000df00ff017b82 */ /* 0x000e620000000800 */
[----:B------:R-:W2:Y:S01]  /*0010*/  S2R R176, SR_TID.X ;  /* 0x0000000000b07919 */ /* 0x000ea20000002100 */
[----:B------:R-:W3:Y:S01]  /*0020*/  LDCU.64 UR4, c[0x0][0x890] ;  /* 0x00011200ff0477ac */ /* 0x000ee20008000a00 */
[----:B------:R-:W-:Y:S02]  /*0030*/  PRMT R168, RZ, 0x7610, R168 ;  /* 0x00007610ffa87816 */ /* 0x000fe400000000a8 */
[----:B------:R-:W-:Y:S01]  /*0040*/  ELECT P5, URZ, PT ;  /* 0x0000000000ff782f */ /* 0x000fe200038a0000 */
[----:B------:R-:W4:Y:S01]  /*0050*/  LDCU.64 UR40, c[0x0][0x358] ;  /* 0x00006b00ff2877ac */ /* 0x000f220008000a00 */
[----:B---3--:R-:W-:-:S04]  /*0060*/  UISETP.NE.U32.AND UP0, UPT, UR4, URZ, UPT ;  /* 0x000000ff0400728c */ /* 0x008fc8000bf05070 */
[----:B------:R-:W-:Y:S01]  /*0070*/  UISETP.NE.AND.EX UP0, UPT, UR5, URZ, UPT, UP0 ;  /* 0x000000ff0500728c */ /* 0x000fe2000bf05300 */
[----:B--2---:R-:W-:-:S05]  /*0080*/  SHF.R.U32.HI R181, RZ, 0x5, R176 ;  /* 0x00000005ffb57819 */ /* 0x004fca00000116b0 */
[----:B------:R-:W2:Y:S02]  /*0090*/  SHFL.IDX PT, R0, R181, RZ, 0x1f ;  /* 0x00001fffb5007589 */ /* 0x000ea400000e0000 */
[----:B--2---:R-:W-:Y:S01]  /*00a0*/  R2UR UR8, R0 ;  /* 0x00000000000872ca */ /* 0x004fe200000e0000 */
[----:B-1--4-:R-:W-:-:S14]  /*00b0*/  BRA.U UP0, `(.L_x_0) ;  /* 0x00000001002c7547 */ /* 0x012fdc000b800000 */
[----:B------:R-:W1:Y:S02]  /*00c0*/  LDCU.64 UR6, c[0x0][0x888] ;  /* 0x00011100ff0677ac */ /* 0x000e640008000a00 */
[----:B-1----:R-:W-:-:S04]  /*00d0*/  UISETP.NE.U32.AND UP0, UPT, UR6, URZ, UPT ;  /* 0x000000ff0600728c */ /* 0x002fc8000bf05070 */
[----:B------:R-:W-:-:S09]  /*00e0*/  UISETP.NE.AND.EX UP0, UPT, UR7, URZ, UPT, UP0 ;  /* 0x000000ff0700728c */ /* 0x000fd2000bf05300 */
[----:B------:R-:W-:Y:S05]  /*00f0*/  BRA.U !UP0, `(.L_x_1) ;  /* 0x0000000108107547 */ /* 0x000fea000b800000 */
[----:B------:R-:W1:Y:S02]  /*0100*/  LDC.64 R80, c[0x0][0x888] ;  /* 0x00022200ff507b82 */ /* 0x000e640000000a00 */
[----:B-1----:R1:W5:Y:S01]  /*0110*/  LDG.E R80, desc[UR40][R80.64] ;  /* 0x0000002850507981 */ /* 0x002362000c1e1900 */
[----:B------:R-:W-:Y:S01]  /*0120*/  HFMA2 R168, -RZ, RZ, 0, 5.9604644775390625e-08 ;  /* 0x00000001ffa87431 */ /* 0x000fe200000001ff */
[----:B------:R-:W-:Y:S05]  /*0130*/  BRA `(.L_x_0) ;  /* 0x00000000000c7947 */ /* 0x000fea0003800000 */
.L_x_1:
[----:B------:R-:W1:Y:S01]  /*0140*/  LDCU UR6, c[0x0][0x880] ;  /* 0x00011000ff0677ac */ /* 0x000e620008000800 */
[----:B------:R-:W-:Y:S01]  /*0150*/  HFMA2 R168, -RZ, RZ, 0, 5.9604644775390625e-08 ;  /* 0x00000001ffa87431 */ /* 0x000fe200000001ff */
[----:B-1----:R-:W-:-:S07]  /*0160*/  MOV R80, UR6 ;  /* 0x0000000600507c02 */ /* 0x002fce0008000f00 */
.L_x_0:
[----:B------:R-:W2:Y:S02]  /*0170*/  LDCU.64 UR6, c[0x0][0x8b0] ;  /* 0x00011600ff0677ac */ /* 0x000ea40008000a00 */
[----:B--2---:R-:W-:-:S04]  /*0180*/  UISETP.NE.U32.AND UP0, UPT, UR6, URZ, UPT ;  /* 0x000000ff0600728c */ /* 0x004fc8000bf05070 */
[----:B------:R-:W-:-:S09]  /*0190*/  UISETP.NE.AND.EX UP0, UPT, UR7, URZ, UPT, UP0 ;  /* 0x000000ff0700728c */ /* 0x000fd2000bf05300 */
[----:B------:R-:W-:Y:S05]  /*01a0*/  BRA.U UP0, `(.L_x_2) ;  /* 0x0000000100247547 */ /* 0x000fea000b800000 */
[----:B------:R-:W2:Y:S02]  /*01b0*/  LDCU.64 UR6, c[0x0][0x8a8] ;  /* 0x00011500ff0677ac */ /* 0x000ea40008000a00 */
[----:B--2---:R-:W-:-:S04]  /*01c0*/  UISETP.NE.U32.AND UP0, UPT, UR6, URZ, UPT ;  /* 0x000000ff0600728c */ /* 0x004fc8000bf05070 */
[----:B------:R-:W-:-:S09]  /*01d0*/  UISETP.NE.AND.EX UP0, UPT, UR7, URZ, UPT, UP0 ;  /* 0x000000ff0700728c */ /* 0x000fd2000bf05300 */
[----:B------:R-:W-:Y:S05]  /*01e0*/  BRA.U !UP0, `(.L_x_3) ;  /* 0x00000001080c7547 */ /* 0x000fea000b800000 */
[----:B------:R-:W2:Y:S02]  /*01f0*/  LDC.64 R78, c[0x0][0x8a8] ;  /* 0x00022a00ff4e7b82 */ /* 0x000ea40000000a00 */
[----:B--2---:R2:W5:Y:S01]  /*0200*/  LDG.E R78, desc[UR40][R78.64] ;  /* 0x000000284e4e7981 */ /* 0x004562000c1e1900 */
[----:B------:R-:W-:Y:S05]  /*0210*/  BRA `(.L_x_2) ;  /* 0x0000000000087947 */ /* 0x000fea0003800000 */
.L_x_3:
[----:B------:R-:W2:Y:S02]  /*0220*/  LDCU UR6, c[0x0][0x8a0] ;  /* 0x00011400ff0677ac */ /* 0x000ea40008000800 */
[----:B--2---:R-:W-:Y:S02]  /*0230*/  MOV R78, UR6 ;  /* 0x00000006004e7c02 */ /* 0x004fe40008000f00 */
.L_x_2:
[----:B------:R-:W-:Y:S01]  /*0240*/  IMAD.U32 R0, RZ, RZ, UR8 ;  /* 0x00000008ff007e24 */ /* 0x000fe2000f8e00ff */
[----:B------:R-:W-:Y:S04]  /*0250*/  BSSY.RECONVERGENT B0, `(.L_x_4) ;  /* 0x000000c000007945 */ /* 0x000fe80003800200 */
[C---:B------:R-:W-:Y:S02]  /*0260*/  ISETP.NE.OR P1, PT, R0.reuse, 0x1, !P5 ;  /* 0x000000010000780c */ /* 0x040fe40006f25670 */
[----:B------:R-:W-:-:S11]  /*0270*/  ISETP.NE.OR P0, PT, R0, 0x3, !P5 ;  /* 0x000000030000780c */ /* 0x000fd60006f05670 */
[----:B------:R-:W-:Y:S05]  /*0280*/  @P1 BRA `(.L_x_5) ;  /* 0x0000000000201947 */ /* 0x000fea0003800000 */
[----:B------:R-:W3:Y:S02]  /*0290*/  LDCU.64 UR6, c[0x0][0x348] ;  /* 0x00006900ff0677ac */ /* 0x000ee40008000a00 */
[----:B---3--:R-:W-:Y:S02]  /*02a0*/  UIADD3 UR10, UP1, UPT, UR6, 0x80, URZ ;  /* 0x00000080060a7890 */ /* 0x008fe4000ff3e0ff */
[----:B------:R-:W-:Y:S02]  /*02b0*/  UIADD3 UR6, UP0, UPT, UR6, 0x180, URZ ;  /* 0x0000018006067890 */ /* 0x000fe4000ff1e0ff */
[----:B------:R-:W-:Y:S02]  /*02c0*/  UIADD3.X UR11, UPT, UPT, URZ, UR7, URZ, UP1, !UPT ;  /* 0x00000007ff0b7290 */ /* 0x000fe40008ffe4ff */
[----:B------:R-:W-:-:S07]  /*02d0*/  UIADD3.X UR7, UPT, UPT, URZ, UR7, URZ, UP0, !UPT ;  /* 0x00000007ff077290 */ /* 0x000fce00087fe4ff */
[----:B------:R3:W-:Y:S02]  /*02e0*/  UTMACCTL.PF [UR10] ;  /* 0x000000000a0079b9 */ /* 0x0007e40008040000 */
[----:B------:R3:W-:Y:S02]  /*02f0*/  UTMACCTL.PF [UR6] ;  /* 0x00000000060079b9 */ /* 0x0007e40008040000 */
[----:B---3--:R-:W-:Y:S01]  /*0300*/  NOP ;  /* 0x0000000000007918 */ /* 0x008fe20000000000 */
.L_x_5:
[----:B------:R-:W-:Y:S05]  /*0310*/  BSYNC.RECONVERGENT B0 ;  /* 0x0000000000007941 */ /* 0x000fea0003800200 */
.L_x_4:
[----:B------:R-:W-:Y:S04]  /*0320*/  BSSY.RECONVERGENT B0, `(.L_x_6) ;  /* 0x000000a000007945 */ /* 0x000fe80003800200 */
        /* <DEDUP_REMOVED lines=9> */
.L_x_7:
[----:B------:R-:W-:Y:S05]  /*03c0*/  BSYNC.RECONVERGENT B0 ;  /* 0x0000000000007941 */ /* 0x000fea0003800200 */
.L_x_6:
[----:B------:R-:W3:Y:S01]  /*03d0*/  LDCU.64 UR6, c[0x0][0x888] ;  /* 0x00011100ff0677ac */ /* 0x000ee20008000a00 */
[----:B------:R-:W-:Y:S02]  /*03e0*/  UISETP.EQ.U32.AND UP1, UPT, UR4, URZ, UPT ;  /* 0x000000ff0400728c */ /* 0x000fe4000bf22070 */
[----:B------:R-:W-:Y:S02]  /*03f0*/  UPLOP3.LUT UP2, UPT, UPT, UPT, UPT, 0x80, 0x8 ;  /* 0x000000000008789c */ /* 0x000fe40003f4f070 */
[----:B---3--:R-:W-:-:S04]  /*0400*/  UISETP.NE.U32.AND UP0, UPT, UR6, URZ, UPT ;  /* 0x000000ff0600728c */ /* 0x008fc8000bf05070 */
[----:B------:R-:W-:-:S04]  /*0410*/  UISETP.NE.AND.EX UP0, UPT, UR7, URZ, UPT, UP0 ;  /* 0x000000ff0700728c */ /* 0x000fc8000bf05300 */
[----:B------:R-:W-:-:S04]  /*0420*/  UISETP.EQ.OR.EX UP3, UPT, UR5, URZ, !UP0, UP1 ;  /* 0x000000ff0500728c */ /* 0x000fc8000c762710 */
[----:B------:R-:W-:-:S05]  /*0430*/  UP2UR UR44, UPR, URZ, 0x8 ;  /* 0x00000008ff2c7883 */ /* 0x000fca0008000000 */
[----:B------:R-:W-:Y:S07]  /*0440*/  BRA.U !UP3, `(.L_x_8) ;  /* 0x000000010b207547 */ /* 0x000fee000b800000 */
[----:B-----5:R-:W-:Y:S01]  /*0450*/  R2UR UR6, R80 ;  /* 0x00000000500672ca */ /* 0x020fe200000e0000 */
[----:B------:R-:W-:Y:S02]  /*0460*/  UISETP.NE.U32.AND UP2, UPT, UR4, URZ, UPT ;  /* 0x000000ff0400728c */ /* 0x000fe4000bf45070 */
[----:B------:R-:W-:Y:S02]  /*0470*/  USEL UR4, URZ, 0xffffffff, UP0 ;  /* 0xffffffffff047887 */ /* 0x000fe40008000000 */
[----:B------:R-:W-:-:S08]  /*0480*/  UISETP.NE.AND.EX UP2, UPT, UR5, URZ, UPT, UP2 ;  /* 0x000000ff0500728c */ /* 0x000fd0000bf45320 */
[----:B------:R-:W-:-:S04]  /*0490*/  UISETP.NE.AND UP1, UPT, UR6, URZ, UPT ;  /* 0x000000ff0600728c */ /* 0x000fc8000bf25270 */
[----:B------:R-:W-:-:S04]  /*04a0*/  @!UP2 USEL UR4, URZ, 0xffffffff, UP1 ;  /* 0xffffffffff04a887 */ /* 0x000fc80008800000 */
[----:B------:R-:W-:-:S04]  /*04b0*/  ULOP3.LUT UR4, UR4, 0x1, URZ, 0xc0, !UPT ;  /* 0x0000000104047892 */ /* 0x000fc8000f8ec0ff */
[----:B------:R-:W-:-:S11]  /*04c0*/  UISETP.NE.U32.AND UP2, UPT, UR4, 0x1, UPT ;  /* 0x000000010400788c */ /* 0x000fd6000bf45070 */
.L_x_8:
[----:B------:R-:W3:Y:S01]  /*04d0*/  SHFL.IDX PT, R2, R181, RZ, 0x1f ;  /* 0x00001fffb5027589 */ /* 0x000ee200000e0000 */
[----:B------:R-:W-:-:S04]  /*04e0*/  UISETP.NE.AND UP1, UPT, UR8, 0x2, UPT ;  /* 0x000000020800788c */ /* 0x000fc8000bf25270 */
[----:B------:R-:W-:Y:S01]  /*04f0*/  USEL UR13, URZ, 0x1, UP1 ;  /* 0x00000001ff0d7887 */ /* 0x000fe20008800000 */
[----:B---3--:R-:W-:-:S13]  /*0500*/  ISETP.NE.AND P0, PT, R2, RZ, PT ;  /* 0x000000ff0200720c */ /* 0x008fda0003f05270 */
[----:B------:R-:W-:Y:S05]  /*0510*/  @P0 BRA `(.L_x_9) ;  /* 0x0000000000480947 */ /* 0x000fea0003800000 */
[----:B------:R-:W3:Y:S01]  /*0520*/  S2UR UR5, SR_CgaCtaId ;  /* 0x00000000000579c3 */ /* 0x000ee20000008800 */
[----:B------:R-:W-:Y:S01]  /*0530*/  UMOV UR6, 0x400 ;  /* 0x0000040000067882 */ /* 0x000fe20000000000 */
[----:B------:R-:W-:Y:S01]  /*0540*/  UMOV UR4, 0x1 ;  /* 0x0000000100047882 */ /* 0x000fe20000000000 */
[----:B------:R-:W-:Y:S01]  /*0550*/  ELECT P0, URZ, PT ;  /* 0x0000000000ff782f */ /* 0x000fe20003800000 */
[----:B---3--:R-:W-:Y:S02]  /*0560*/  ULEA UR5, UR5, UR6, 0x18 ;  /* 0x0000000605057291 */ /* 0x008fe4000f8ec0ff */
[----:B------:R-:W-:-:S04]  /*0570*/  UIADD3 UR6, UPT, UPT, -UR4, 0x100000, URZ ;  /* 0x0010000004067890 */ /* 0x000fc8000fffe1ff */
[----:B------:R-:W-:Y:S02]  /*0580*/  USHF.L.U32 UR7, UR6, 0xb, URZ ;  /* 0x0000000b06077899 */ /* 0x000fe400080006ff */
[----:B------:R-:W-:Y:S01]  /*0590*/  USHF.L.U32 UR6, UR6, 0x1, URZ ;  /* 0x0000000106067899 */ /* 0x000fe200080006ff */
[----:B------:R-:W3:Y:S11]  /*05a0*/  FENCE.VIEW.ASYNC.S ;  /* 0x00000000000073c6 */ /* 0x000ef60000000000 */
[----:B---3--:R3:W4:Y:S01]  /*05b0*/  SYNCS.EXCH.64 URZ, [UR5], UR6 ;  /* 0x0000000605ff75b2 */ /* 0x0087220008000100 */
[----:B------:R3:W1:Y:S01]  /*05c0*/  SYNCS.EXCH.64 URZ, [UR5+0x20], UR6 ;  /* 0x0000200605ff75b2 */ /* 0x0006620008000100 */
[----:B------:R3:W1:Y:S01]  /*05d0*/  SYNCS.EXCH.64 URZ, [UR5+0x8], UR6 ;  /* 0x0000080605ff75b2 */ /* 0x0006620008000100 */
[----:B------:R3:W1:Y:S01]  /*05e0*/  SYNCS.EXCH.64 URZ, [UR5+0x28], UR6 ;  /* 0x0000280605ff75b2 */ /* 0x0006620008000100 */
[----:B------:R3:W1:Y:S01]  /*05f0*/  SYNCS.EXCH.64 URZ, [UR5+0x10], UR6 ;  /* 0x0000100605ff75b2 */ /* 0x0006620008000100 */
[----:B------:R3:W1:Y:S01]  /*0600*/  SYNCS.EXCH.64 URZ, [UR5+0x30], UR6 ;  /* 0x0000300605ff75b2 */ /* 0x0006620008000100 */
[----:B------:R3:W1:Y:S01]  /*0610*/  SYNCS.EXCH.64 URZ, [UR5+0x18], UR6 ;  /* 0x0000180605ff75b2 */ /* 0x0006620008000100 */
[----:B------:R3:W1:Y:S01]  /*0620*/  SYNCS.EXCH.64 URZ, [UR5+0x38], UR6 ;  /* 0x0000380605ff75b2 */ /* 0x0006620008000100 */
[----:B------:R-:W-:Y:S01]  /*0630*/  NOP ;  /* 0x0000000000007918 */ /* 0x000fe20000000000 */
.L_x_9:
[----:B------:R-:W2:Y:S01]  /*0640*/  SHFL.IDX PT, R2, R181, RZ, 0x1f ;  /* 0x00001fffb5027589 */ /* 0x000ea200000e0000 */
[----:B------:R-:W-:Y:S01]  /*0650*/  NOP ;  /* 0x0000000000007918 */ /* 0x000fe20000000000 */
[----:B--2---:R-:W-:-:S13]  /*0660*/  ISETP.NE.AND P0, PT, R2, 0x1, PT ;  /* 0x000000010200780c */ /* 0x004fda0003f05270 */
[----:B------:R-:W-:Y:S05]  /*0670*/  @P0 BRA `(.L_x_10) ;  /* 0x0000000000400947 */ /* 0x000fea0003800000 */
[----:B---3--:R-:W2:Y:S01]  /*0680*/  S2UR UR6, SR_CgaCtaId ;  /* 0x00000000000679c3 */ /* 0x008ea20000008800 */
[----:B------:R-:W-:Y:S01]  /*0690*/  UMOV UR7, 0x400 ;  /* 0x0000040000077882 */ /* 0x000fe20000000000 */
[----:B------:R-:W-:Y:S01]  /*06a0*/  UMOV UR5, 0x20 ;  /* 0x0000002000057882 */ /* 0x000fe20000000000 */
[----:B------:R-:W-:Y:S01]  /*06b0*/  UMOV UR4, 0x80 ;  /* 0x0000008000047882 */ /* 0x000fe20000000000 */
[----:B------:R-:W-:-:S04]  /*06c0*/  UIADD3 UR10, UPT, UPT, -UR5, 0x100000, URZ ;  /* 0x00100000050a7890 */ /* 0x000fc8000fffe1ff */
[----:B------:R-:W-:Y:S02]  /*06d0*/  USHF.L.U32 UR11, UR10, 0xb, URZ ;  /* 0x0000000b0a0b7899 */ /* 0x000fe400080006ff */
[----:B------:R-:W-:Y:S02]  /*06e0*/  USHF.L.U32 UR10, UR10, 0x1, URZ ;  /* 0x000000010a0a7899 */ /* 0x000fe400080006ff */
[----:B------:R-:W-:-:S04]  /*06f0*/  UIADD3 UR4, UPT, UPT, -UR4, 0x100000, URZ ;  /* 0x0010000004047890 */ /* 0x000fc8000fffe1ff */
[----:B------:R-:W-:Y:S02]  /*0700*/  USHF.L.U32 UR5, UR4, 0xb, URZ ;  /* 0x0000000b04057899 */ /* 0x000fe400080006ff */
[----:B------:R-:W-:Y:S01]  /*0710*/  USHF.L.U32 UR4, UR4, 0x1, URZ ;  /* 0x0000000104047899 */ /* 0x000fe200080006ff */
[----:B------:R-:W-:Y:S01]  /*0720*/  ELECT P0, URZ, PT ;  /* 0x0000000000ff782f */ /* 0x000fe20003800000 */
[----:B--2---:R-:W-:Y:S01]  /*0730*/  ULEA UR6, UR6, UR7, 0x18 ;  /* 0x0000000706067291 */ /* 0x004fe2000f8ec0ff */
[----:B------:R-:W2:Y:S11]  /*0740*/  FENCE.VIEW.ASYNC.S ;  /* 0x00000000000073c6 */ /* 0x000eb60000000000 */
[----:B--2---:R2:W3:Y:S01]  /*0750*/  SYNCS.EXCH.64 URZ, [UR6+0x40], UR10 ;  /* 0x0000400a06ff75b2 */ /* 0x0044e20008000100 */
[----:B------:R2:W1:Y:S01]  /*0760*/  SYNCS.EXCH.64 URZ, [UR6+0x48], UR4 ;  /* 0x0000480406ff75b2 */ /* 0x0004620008000100 */
[----:B------:R-:W-:Y:S01]  /*0770*/  NOP ;  /* 0x0000000000007918 */ /* 0x000fe20000000000 */
.L_x_10:
[----:B------:R-:W4:Y:S01]  /*0780*/  SHFL.IDX PT, R2, R181, RZ, 0x1f ;  /* 0x00001fffb5027589 */ /* 0x000f2200000e0000 */
[----:B------:R-:W-:Y:S01]  /*0790*/  NOP ;  /* 0x0000000000007918 */ /* 0x000fe20000000000 */
[----:B----4-:R-:W-:-:S13]  /*07a0*/  ISETP.NE.AND P0, PT, R2, 0x3, PT ;  /* 0x000000030200780c */ /* 0x010fda0003f05270 */
[----:B------:R-:W-:Y:S05]  /*07b0*/  @P0 BRA `(.L_x_11) ;  /* 0x0000000000300947 */ /* 0x000fea0003800000 */
[----:B--23--:R-:W2:Y:S01]  /*07c0*/  S2UR UR5, SR_CgaCtaId ;  /* 0x00000000000579c3 */ /* 0x00cea20000008800 */
[----:B------:R-:W-:Y:S01]  /*07d0*/  UMOV UR6, 0x400 ;  /* 0x0000040000067882 */ /* 0x000fe20000000000 */
[----:B------:R-:W-:Y:S01]  /*07e0*/  UMOV UR4, 0x20 ;  /* 0x0000002000047882 */ /* 0x000fe20000000000 */
[----:B------:R-:W-:Y:S01]  /*07f0*/  ELECT P0, URZ, PT ;  /* 0x0000000000ff782f */ /* 0x000fe20003800000 */
[----:B--2---:R-:W-:Y:S02]  /*0800*/  ULEA UR5, UR5, UR6, 0x18 ;  /* 0x0000000605057291 */ /* 0x004fe4000f8ec0ff */
[----:B------:R-:W-:-:S04]  /*0810*/  UIADD3 UR6, UPT, UPT, -UR4, 0x100000, URZ ;  /* 0x0010000004067890 */ /* 0x000fc8000fffe1ff */
[----:B------:R-:W-:Y:S02]  /*0820*/  USHF.L.U32 UR7, UR6, 0xb, URZ ;  /* 0x0000000b06077899 */ /* 0x000fe400080006ff */
[----:B------:R-:W-:Y:S01]  /*0830*/  USHF.L.U32 UR6, UR6, 0x1, URZ ;  /* 0x0000000106067899 */ /* 0x000fe200080006ff */
[----:B------:R-:W2:Y:S11]  /*0840*/  FENCE.VIEW.ASYNC.S ;  /* 0x00000000000073c6 */ /* 0x000eb60000000000 */
[----:B--2---:R4:W2:Y:S01]  /*0850*/  SYNCS.EXCH.64 URZ, [UR5+0x50], UR6 ;  /* 0x0000500605ff75b2 */ /* 0x0048a20008000100 */
[----:B------:R4:W3:Y:S02]  /*0860*/  SYNCS.EXCH.64 URZ, [UR5+0x58], UR6 ;  /* 0x0000580605ff75b2 */ /* 0x0008e40008000100 */
[----:B----4-:R-:W-:Y:S01]  /*0870*/  NOP ;  /* 0x0000000000007918 */ /* 0x010fe20000000000 */
.L_x_11:
[----:B------:R-:W4:Y:S01]  /*0880*/  SHFL.IDX PT, R2, R181, RZ, 0x1f ;  /* 0x00001fffb5027589 */ /* 0x000f2200000e0000 */
[----:B------:R-:W-:Y:S01]  /*0890*/  NOP ;  /* 0x0000000000007918 */ /* 0x000fe20000000000 */
[----:B----4-:R-:W-:-:S13]  /*08a0*/  ISETP.NE.AND P0, PT, R2, 0x4, PT ;  /* 0x000000040200780c */ /* 0x010fda0003f05270 */
[----:B------:R-:W-:Y:S05]  /*08b0*/  @P0 BRA `(.L_x_12) ;  /* 0x00000000004c0947 */ /* 0x000fea0003800000 */
[----:B--23--:R-:W2:Y:S01]  /*08c0*/  S2UR UR5, SR_CgaCtaId ;  /* 0x00000000000579c3 */ /* 0x00cea20000008800 */
[----:B------:R-:W-:Y:S01]  /*08d0*/  UMOV UR7, 0x100 ;  /* 0x0000010000077882 */ /* 0x000fe20000000000 */
[----:B------:R-:W-:Y:S01]  /*08e0*/  UMOV UR6, 0x400 ;  /* 0x0000040000067882 */ /* 0x000fe20000000000 */
[----:B------:R-:W-:Y:S01]  /*08f0*/  USEL UR7, UR7, 0xe0, UP2 ;  /* 0x000000e007077887 */ /* 0x000fe20009000000 */
[----:B------:R-:W-:Y:S01]  /*0900*/  UMOV UR4, 0x1 ;  /* 0x0000000100047882 */ /* 0x000fe20000000000 */
[----:B------:R-:W-:Y:S01]  /*0910*/  ELECT P0, URZ, PT ;  /* 0x0000000000ff782f */ /* 0x000fe20003800000 */
[----:B------:R-:W-:-:S04]  /*0920*/  UIADD3 UR10, UPT, UPT, -UR4, 0x100000, URZ ;  /* 0x00100000040a7890 */ /* 0x000fc8000fffe1ff */
[----:B------:R-:W-:Y:S02]  /*0930*/  USHF.L.U32 UR11, UR10, 0xb, URZ ;  /* 0x0000000b0a0b7899 */ /* 0x000fe400080006ff */
[----:B------:R-:W-:Y:S02]  /*0940*/  USHF.L.U32 UR10, UR10, 0x1, URZ ;  /* 0x000000010a0a7899 */ /* 0x000fe400080006ff */
[----:B--2---:R-:W-:Y:S02]  /*0950*/  ULEA UR5, UR5, UR6, 0x18 ;  /* 0x0000000605057291 */ /* 0x004fe4000f8ec0ff */
[----:B------:R-:W-:-:S04]  /*0960*/  UIADD3 UR6, UPT, UPT, -UR7, 0x100000, URZ ;  /* 0x0010000007067890 */ /* 0x000fc8000fffe1ff */
[----:B------:R-:W-:Y:S02]  /*0970*/  USHF.L.U32 UR7, UR6, 0xb, URZ ;  /* 0x0000000b06077899 */ /* 0x000fe400080006ff */
[----:B------:R-:W-:Y:S01]  /*0980*/  USHF.L.U32 UR6, UR6, 0x1, URZ ;  /* 0x0000000106067899 */ /* 0x000fe200080006ff */
[----:B------:R-:W2:Y:S03]  /*0990*/  FENCE.VIEW.ASYNC.S ;  /* 0x00000000000073c6 */ /* 0x000ea60000000000 */
[----:B--2---:R4:W2:Y:S08]  /*09a0*/  SYNCS.EXCH.64 URZ, [UR5+0x60], UR10 ;  /* 0x0000600a05ff75b2 */ /* 0x0048b00008000100 */
[----:B------:R4:W3:Y:S01]  /*09b0*/  SYNCS.EXCH.64 URZ, [UR5+0x70], UR6 ;  /* 0x0000700605ff75b2 */ /* 0x0008e20008000100 */
[----:B------:R4:W1:Y:S01]  /*09c0*/  SYNCS.EXCH.64 URZ, [UR5+0x68], UR10 ;  /* 0x0000680a05ff75b2 */ /* 0x0008620008000100 */
[----:B------:R4:W1:Y:S02]  /*09d0*/  SYNCS.EXCH.64 URZ, [UR5+0x78], UR6 ;  /* 0x0000780605ff75b2 */ /* 0x0008640008000100 */
[----:B----4-:R-:W-:Y:S01]  /*09e0*/  NOP ;  /* 0x0000000000007918 */ /* 0x010fe20000000000 */
.L_x_12:
[----:B------:R-:W4:Y:S01]  /*09f0*/  SHFL.IDX PT, R2, R181, RZ, 0x1f ;  /* 0x00001fffb5027589 */ /* 0x000f2200000e0000 */
[----:B------:R-:W-:Y:S01]  /*0a00*/  NOP ;  /* 0x0000000000007918 */ /* 0x000fe20000000000 */
[----:B----4-:R-:W-:-:S13]  /*0a10*/  ISETP.NE.AND P0, PT, R2, 0x5, PT ;  /* 0x000000050200780c */ /* 0x010fda0003f05270 */
[----:B------:R-:W-:Y:S05]  /*0a20*/  @P0 BRA `(.L_x_13) ;  /* 0x0000000000580947 */ /* 0x000fea0003800000 */
[----:B--23--:R-:W2:Y:S01]  /*0a30*/  S2UR UR6, SR_CgaCtaId ;  /* 0x00000000000679c3 */ /* 0x00cea20000008800 */
        /* <DEDUP_REMOVED lines=12> */
[----:B--2---:R4:W2:Y:S01]  /*0b00*/  SYNCS.EXCH.64 URZ, [UR6+0x80], UR10 ;  /* 0x0000800a06ff75b2 */ /* 0x0048a20008000100 */
[----:B------:R4:W3:Y:S01]  /*0b10*/  SYNCS.EXCH.64 URZ, [UR6+0xa0], UR4 ;  /* 0x0000a00406ff75b2 */ /* 0x0008e20008000100 */
[----:B------:R4:W1:Y:S01]  /*0b20*/  SYNCS.EXCH.64 URZ, [UR6+0x88], UR10 ;  /* 0x0000880a06ff75b2 */ /* 0x0008620008000100 */
[----:B------:R4:W1:Y:S01]  /*0b30*/  SYNCS.EXCH.64 URZ, [UR6+0xa8], UR4 ;  /* 0x0000a80406ff75b2 */ /* 0x0008620008000100 */
[----:B------:R4:W1:Y:S01]  /*0b40*/  SYNCS.EXCH.64 URZ, [UR6+0x90], UR10 ;  /* 0x0000900a06ff75b2 */ /* 0x0008620008000100 */
[----:B------:R4:W1:Y:S01]  /*0b50*/  SYNCS.EXCH.64 URZ, [UR6+0xb0], UR4 ;  /* 0x0000b00406ff75b2 */ /* 0x0008620008000100 */
[----:B------:R4:W1:Y:S01]  /*0b60*/  SYNCS.EXCH.64 URZ, [UR6+0x98], UR10 ;  /* 0x0000980a06ff75b2 */ /* 0x0008620008000100 */
[----:B------:R4:W1:Y:S02]  /*0b70*/  SYNCS.EXCH.64 URZ, [UR6+0xb8], UR4 ;  /* 0x0000b80406ff75b2 */ /* 0x0008640008000100 */
[----:B----4-:R-:W-:Y:S01]  /*0b80*/  NOP ;  /* 0x0000000000007918 */ /* 0x010fe20000000000 */
.L_x_13:
        /* <DEDUP_REMOVED lines=14> */
[----:B------:R4:W3:Y:S01]  /*0c70*/  SYNCS.EXCH.64 URZ, [UR5+0xd0], UR6 ;  /* 0x0000d00605ff75b2 */ /* 0x0008e20008000100 */
[----:B------:R4:W1:Y:S01]  /*0c80*/  SYNCS.EXCH.64 URZ, [UR5+0xc8], UR6 ;  /* 0x0000c80605ff75b2 */ /* 0x0008620008000100 */
[----:B------:R4:W1:Y:S02]  /*0c90*/  SYNCS.EXCH.64 URZ, [UR5+0xd8], UR6 ;  /* 0x0000d80605ff75b2 */ /* 0x0008640008000100 */
[----:B----4-:R-:W-:Y:S01]  /*0ca0*/  NOP ;  /* 0x0000000000007918 */ /* 0x010fe20000000000 */
.L_x_14:
[----:B--23--:R-:W2:Y:S01]  /*0cb0*/  S2UR UR5, SR_CTAID.X ;  /* 0x00000000000579c3 */ /* 0x00cea20000002500 */
[----:B------:R-:W-:-:S05]  /*0cc0*/  CS2R.32 R167, SR_CgaSize ;  /* 0x0000000000a77805 */ /* 0x000fca0000008a00 */
[----:B------:R-:W-:-:S05]  /*0cd0*/  IMAD R167, R167, -0xa0, RZ ;  /* 0xffffff60a7a77824 */ /* 0x000fca00078e02ff */
[----:B------:R-:W-:-:S14]  /*0ce0*/  R2UR UR7, R167 ;  /* 0x00000000a70772ca */ /* 0x000fdc00000e0000 */
[----:B------:R-:W3:Y:S01]  /*0cf0*/  LDCU UR7, c[0x0][UR7+0x2b0] ;  /* 0x00005600070777ac */ /* 0x000ee20008000800 */
[----:B------:R-:W-:Y:S01]  /*0d00*/  NOP ;  /* 0x0000000000007918 */ /* 0x000fe20000000000 */
[----:B------:R-:W-:-:S05]  /*0d10*/  CS2R.32 R167, SR_CgaSize ;  /* 0x0000000000a77805 */ /* 0x000fca0000008a00 */
[----:B------:R-:W-:-:S05]  /*0d20*/  IMAD R167, R167, -0xa0, RZ ;  /* 0xffffff60a7a77824 */ /* 0x000fca00078e02ff */
[----:B------:R-:W-:-:S14]  /*0d30*/  R2UR UR6, R167 ;  /* 0x00000000a70672ca */ /* 0x000fdc00000e0000 */
[----:B------:R-:W4:Y:S01]  /*0d40*/  LDCU UR6, c[0x0][UR6+0x2b4] ;  /* 0x00005680060677ac */ /* 0x000f220008000800 */
[----:B------:R-:W1:Y:S08]  /*0d50*/  S2UR UR4, SR_CTAID.Y ;  /* 0x00000000000479c3 */ /* 0x000e700000002600 */
[----:B------:R-:W4:Y:S01]  /*0d60*/  LDC R9, c[0x0][0xb24] ;  /* 0x0002c900ff097b82 */ /* 0x000f220000000800 */
[----:B--2---:R-:W-:-:S02]  /*0d70*/  I2FP.F32.U32 R4, UR5 ;  /* 0x0000000500047c45 */ /* 0x004fc40008201000 */
[----:B------:R-:W-:-:S05]  /*0d80*/  CS2R.32 R5, SR_CgaSize ;  /* 0x0000000000057805 */ /* 0x000fca0000008a00 */
[----:B------:R-:W-:-:S06]  /*0d90*/  IMAD R5, R5, -0xa0, RZ ;  /* 0xffffff6005057824 */ /* 0x000fcc00078e02ff */
[----:B------:R-:W2:Y:S01]  /*0da0*/  LDC R5, c[0x0][R5+0x2a0] ;  /* 0x0000a80005057b82 */ /* 0x000ea20000000800 */
[----:B------:R-:W-:Y:S01]  /*0db0*/  MOV R167, UR5 ;  /* 0x0000000500a77c02 */ /* 0x000fe20008000f00 */
[----:B---3--:R-:W-:Y:S01]  /*0dc0*/  FMUL R4, R4, UR7 ;  /* 0x0000000704047c20 */ /* 0x008fe20008400000 */
[----:B-1----:R-:W-:Y:S02]  /*0dd0*/  I2FP.F32.U32 R2, UR4 ;  /* 0x0000000400027c45 */ /* 0x002fe40008201000 */
[----:B------:R-:W-:-:S05]  /*0de0*/  CS2R.32 R3, SR_CgaSize ;  /* 0x0000000000037805 */ /* 0x000fca0000008a00 */
[----:B------:R-:W-:-:S06]  /*0df0*/  IMAD R3, R3, -0xa0, RZ ;  /* 0xffffff6003037824 */ /* 0x000fcc00078e02ff */
[----:B------:R-:W1:Y:S01]  /*0e00*/  LDC R3, c[0x0][R3+0x2a4] ;  /* 0x0000a90003037b82 */ /* 0x000e620000000800 */
[----:B------:R-:W3:Y:S01]  /*0e10*/  F2I.U32.TRUNC.NTZ R166, R4 ;  /* 0x0000000400a67305 */ /* 0x000ee2000020f000 */
[----:B------:R-:W-:Y:S01]  /*0e20*/  MOV R165, UR4 ;  /* 0x0000000400a57c02 */ /* 0x000fe20008000f00 */
[----:B----4-:R-:W-:-:S05]  /*0e30*/  FMUL R2, R2, UR6 ;  /* 0x0000000602027c20 */ /* 0x010fca0008400000 */
[----:B------:R-:W-:Y:S01]  /*0e40*/  BAR.SYNC.DEFER_BLOCKING 0x0 ;  /* 0x0000000000007b1d */ /* 0x000fe20000010000 */
[----:B------:R-:W-:-:S05]  /*0e50*/  ISETP.GE.AND P0, PT, R9, 0x1, PT ;  /* 0x000000010900780c */ /* 0x000fca0003f06270 */
[----:B------:R-:W4:Y:S02]  /*0e60*/  F2I.U32.TRUNC.NTZ R164, R2 ;  /* 0x0000000200a47305 */ /* 0x000f24000020f000 */
[----:B------:R-:W1:Y:S01]  /*0e70*/  S2UR UR36, SR_CTAID.Z ;  /* 0x00000000002479c3 */ /* 0x000e620000002700 */
[----:B---3--:R-:W-:-:S05]  /*0e80*/  IADD3 R166, PT, PT, -R166, RZ, RZ ;  /* 0x000000ffa6a67210 */ /* 0x008fca0007ffe1ff */
[----:B--2---:R-:W-:Y:S01]  /*0e90*/  IMAD R166, R5, R166, UR5 ;  /* 0x0000000505a67e24 */ /* 0x004fe2000f8e02a6 */
[----:B----4-:R-:W-:-:S05]  /*0ea0*/  IADD3 R164, PT, PT, -R164, RZ, RZ ;  /* 0x000000ffa4a47210 */ /* 0x010fca0007ffe1ff */
[----:B-1----:R-:W-:Y:S01]  /*0eb0*/  IMAD R164, R3, R164, UR4 ;  /* 0x0000000403a47e24 */ /* 0x002fe2000f8e02a4 */
[----:B------:R-:W-:Y:S06]  /*0ec0*/  @!P0 BRA `(.L_x_15) ;  /* 0x0000000000b88947 */ /* 0x000fec0003800000 */
[----:B------:R-:W1:Y:S01]  /*0ed0*/  LDC.64 R4, c[0x0][0xb18] ;  /* 0x0002c600ff047b82 */ /* 0x000e620000000a00 */
[----:B------:R-:W-:-:S07]  /*0ee0*/  ISETP.NE.AND P0, PT, R9, 0x1, PT ;  /* 0x000000010900780c */ /* 0x000fce0003f05270 */
[----:B------:R-:W2:Y:S08]  /*0ef0*/  LDC R10, c[0x0][0xb0c] ;  /* 0x0002c300ff0a7b82 */ /* 0x000eb00000000800 */
[----:B------:R-:W3:Y:S08]  /*0f00*/  LDC R11, c[0x0][0x370] ;  /* 0x0000dc00ff0b7b82 */ /* 0x000ef00000000800 */
[----:B------:R-:W4:Y:S01]  /*0f10*/  LDC R12, c[0x0][0x374] ;  /* 0x0000dd00ff0c7b82 */ /* 0x000f220000000800 */
[----:B-1----:R-:W-:-:S07]  /*0f20*/  ISETP.NE.AND P1, PT, R4, 0x1, PT ;  /* 0x000000010400780c */ /* 0x002fce0003f25270 */
[----:B------:R-:W3:Y:S01]  /*0f30*/  LDC.64 R6, c[0x0][0xb10] ;  /* 0x0002c400ff067b82 */ /* 0x000ee20000000a00 */
[----:B--2---:R-:W-:-:S07]  /*0f40*/  ISETP.NE.AND P2, PT, R10, 0x1, PT ;  /* 0x000000010a00780c */ /* 0x004fce0003f45270 */
[----:B------:R-:W1:Y:S08]  /*0f50*/  LDC R8, c[0x0][0xb20] ;  /* 0x0002c800ff087b82 */ /* 0x000e700000000800 */
[----:B------:R-:W2:Y:S01]  /*0f60*/  LDC.64 R2, c[0x0][0xb28] ;  /* 0x0002ca00ff027b82 */ /* 0x000ea20000000a00 */
[----:B----4-:R-:W-:-:S04]  /*0f70*/  IMAD.HI.U32 R13, R12, R5, RZ ;  /* 0x000000050c0d7227 */ /* 0x010fc800078e00ff */
[----:B------:R-:W-:-:S04]  /*0f80*/  IMAD.HI.U32 R5, R165, R5, RZ ;  /* 0x00000005a5057227 */ /* 0x000fc800078e00ff */
[----:B---3--:R-:W-:-:S04]  /*0f90*/  IMAD.HI.U32 R14, R11, R6, RZ ;  /* 0x000000060b0e7227 */ /* 0x008fc800078e00ff */
[----:B------:R-:W-:Y:S01]  /*0fa0*/  IMAD.HI.U32 R16, R167, R6, RZ ;  /* 0x00000006a7107227 */ /* 0x000fe200078e00ff */
[-C--:B------:R-:W-:Y:S02]  /*0fb0*/  @P2 SHF.R.U32.HI R11, RZ, R7.reuse, R14 ;  /* 0x00000007ff0b2219 */ /* 0x080fe4000001160e */
[-C--:B-1----:R-:W-:Y:S02]  /*0fc0*/  @P1 SHF.R.U32.HI R12, RZ, R8.reuse, R13 ;  /* 0x00000008ff0c1219 */ /* 0x082fe4000001160d */
[----:B------:R-:W-:Y:S02]  /*0fd0*/  SHF.R.U32.HI R8, RZ, R8, R5 ;  /* 0x00000008ff087219 */ /* 0x000fe40000011605 */
[----:B------:R-:W-:Y:S02]  /*0fe0*/  SHF.R.U32.HI R16, RZ, R7, R16 ;  /* 0x00000007ff107219 */ /* 0x000fe40000011610 */
[----:B------:R-:W-:Y:S01]  /*0ff0*/  SEL R5, R165, R8, !P1 ;  /* 0x00000008a5057207 */ /* 0x000fe20004800000 */
[----:B--2---:R-:W-:Y:S01]  /*1000*/  IMAD.HI.U32 R14, R12, R2, RZ ;  /* 0x000000020c0e7227 */ /* 0x004fe200078e00ff */
[----:B------:R-:W-:-:S03]  /*1010*/  SEL R7, R167, R16, !P2 ;  /* 0x00000010a7077207 */ /* 0x000fc60005000000 */
[----:B------:R-:W-:Y:S01]  /*1020*/  IMAD.HI.U32 R6, R11, R2, RZ ;  /* 0x000000020b067227 */ /* 0x000fe200078e00ff */
[----:B------:R-:W-:-:S04]  /*1030*/  @P0 SHF.R.U32.HI R12, RZ, R3, R14 ;  /* 0x00000003ff0c0219 */ /* 0x000fc8000001160e */
[----:B------:R-:W-:Y:S01]  /*1040*/  @P0 SHF.R.U32.HI R11, RZ, R3, R6 ;  /* 0x00000003ff0b0219 */ /* 0x000fe20000011606 */
[----:B------:R-:W-:-:S04]  /*1050*/  IMAD R12, R12, R9, RZ ;  /* 0x000000090c0c7224 */ /* 0x000fc800078e02ff */
[----:B------:R-:W-:Y:S01]  /*1060*/  IMAD R6, R11, R9, RZ ;  /* 0x000000090b067224 */ /* 0x000fe200078e02ff */
[----:B------:R-:W-:-:S04]  /*1070*/  ISETP.GE.AND P1, PT, R5, R12, PT ;  /* 0x0000000c0500720c */ /* 0x000fc80003f26270 */
[----:B------:R-:W-:Y:S01]  /*1080*/  ISETP.GE.OR P1, PT, R7, R6, P1 ;  /* 0x000000060700720c */ /* 0x000fe20000f26670 */
[----:B------:R-:W-:-:S05]  /*1090*/  IMAD.HI.U32 R6, R5, R2, RZ ;  /* 0x0000000205067227 */ /* 0x000fca00078e00ff */
[----:B------:R-:W-:-:S04]  /*10a0*/  SHF.R.U32.HI R6, RZ, R3, R6 ;  /* 0x00000003ff067219 */ /* 0x000fc80000011606 */
[----:B------:R-:W-:-:S03]  /*10b0*/  SEL R6, R5, R6, !P0 ;  /* 0x0000000605067207 */ /* 0x000fc60004000000 */
[----:B------:R-:W-:Y:S01]  /*10c0*/  @!P1 IMAD.HI.U32 R8, R7, R2, RZ ;  /* 0x0000000207089227 */ /* 0x000fe200078e00ff */
[----:B------:R-:W-:-:S04]  /*10d0*/  IADD3 R2, PT, PT, -R6, RZ, RZ ;  /* 0x000000ff06027210 */ /* 0x000fc80007ffe1ff */
[----:B------:R-:W-:Y:S01]  /*10e0*/  @!P1 SHF.R.U32.HI R8, RZ, R3, R8 ;  /* 0x00000003ff089219 */ /* 0x000fe20000011608 */
[----:B------:R-:W-:-:S03]  /*10f0*/  IMAD R2, R9, R2, R5 ;  /* 0x0000000209027224 */ /* 0x000fc600078e0205 */
[----:B------:R-:W-:Y:S02]  /*1100*/  @!P1 SEL R3, R7, R8, !P0 ;  /* 0x0000000807039207 */ /* 0x000fe40004000000 */
[----:B------:R-:W-:-:S03]  /*1110*/  IADD3 R8, PT, PT, -R5, RZ, RZ ;  /* 0x000000ff05087210 */ /* 0x000fc60007ffe1ff */
[--C-:B------:R-:W-:Y:S02]  /*1120*/  @!P1 IMAD.IADD R6, R6, 0x1, -R3.reuse ;  /* 0x0000000106069824 */ /* 0x100fe400078e0a03 */
[----:B------:R-:W-:Y:S01]  /*1130*/  @!P1 IMAD R3, R2, R11, R3 ;  /* 0x0000000b02039224 */ /* 0x000fe200078e0203 */
[----:B------:R-:W-:Y:S01]  /*1140*/  IADD3 R2, PT, PT, -R7, RZ, RZ ;  /* 0x000000ff07027210 */ /* 0x000fe20007ffe1ff */
[----:B------:R-:W-:Y:S02]  /*1150*/  @!P1 IMAD R5, R6, R9, R7 ;  /* 0x0000000906059224 */ /* 0x000fe400078e0207 */
[----:B------:R-:W-:Y:S02]  /*1160*/  IMAD R8, R4, R8, R165 ;  /* 0x0000000804087224 */ /* 0x000fe400078e02a5 */
[----:B------:R-:W-:Y:S02]  /*1170*/  @!P1 IMAD.MOV.U32 R7, RZ, RZ, R3 ;  /* 0x000000ffff079224 */ /* 0x000fe400078e0003 */
[----:B------:R-:W-:-:S02]  /*1180*/  IMAD R2, R10, R2, R167 ;  /* 0x000000020a027224 */ /* 0x000fc400078e02a7 */
[----:B------:R-:W-:Y:S02]  /*1190*/  IMAD R165, R5, R4, R8 ;  /* 0x0000000405a57224 */ /* 0x000fe400078e0208 */
[----:B------:R-:W-:Y:S02]  /*11a0*/  IMAD R167, R7, R10, R2 ;  /* 0x0000000a07a77224 */ /* 0x000fe400078e0202 */
.L_x_15:
[----:B------:R-:W1:Y:S01]  /*11b0*/  LDCU UR4, c[0x0][0xb30] ;  /* 0x00016600ff0477ac */ /* 0x000e620008000800 */
[----:B------:R-:W2:Y:S08]  /*11c0*/  S2UR UR37, SR_CgaCtaId ;  /* 0x00000000002579c3 */ /* 0x000eb00000008800 */
[----:B------:R-:W3:Y:S01]  /*11d0*/  LDC R72, c[0x0][0xb24] ;  /* 0x0002c900ff487b82 */ /* 0x000ee20000000800 */
[----:B-1----:R-:W-:-:S09]  /*11e0*/  UISETP.NE.AND UP1, UPT, UR4, 0x1, UPT ;  /* 0x000000010400788c */ /* 0x002fd2000bf25270 */
[----:B--2---:R-:W-:Y:S05]  /*11f0*/  BRA.U UP1, `(.L_x_16) ;  /* 0x0000000101407547 */ /* 0x004fea000b800000 */
[----:B------:R-:W1:Y:S08]  /*1200*/  LDC.64 R4, c[0x0][0xb10] ;  /* 0x0002c400ff047b82 */ /* 0x000e700000000a00 */
[----:B------:R-:W2:Y:S08]  /*1210*/  LDC.64 R2, c[0x0][0xb18] ;  /* 0x0002c600ff027b82 */ /* 0x000eb00000000a00 */
[----:B------:R-:W4:Y:S08]  /*1220*/  LDC R6, c[0x0][0xb20] ;  /* 0x0002c800ff067b82 */ /* 0x000f300000000800 */
[----:B------:R-:W3:Y:S01]  /*1230*/  LDC R8, c[0x0][0xb0c] ;  /* 0x0002c300ff087b82 */ /* 0x000ee20000000800 */
[----:B-1----:R-:W-:-:S05]  /*1240*/  IMAD.HI.U32 R4, R167, R4, RZ ;  /* 0x00000004a7047227 */ /* 0x002fca00078e00ff */
[----:B------:R-:W-:Y:S01]  /*1250*/  SHF.R.U32.HI R4, RZ, R5, R4 ;  /* 0x00000005ff047219 */ /* 0x000fe20000011604 */
[----:B--2---:R-:W-:Y:S01]  /*1260*/  IMAD.HI.U32 R3, R165, R3, RZ ;  /* 0x00000003a5037227 */ /* 0x004fe200078e00ff */
[----:B------:R-:W-:-:S04]  /*1270*/  ISETP.NE.AND P0, PT, R2, 0x1, PT ;  /* 0x000000010200780c */ /* 0x000fc80003f05270 */
[----:B----4-:R-:W-:-:S04]  /*1280*/  SHF.R.U32.HI R6, RZ, R6, R3 ;  /* 0x00000006ff067219 */ /* 0x010fc80000011603 */
[----:B------:R-:W-:Y:S02]  /*1290*/  SEL R3, R165, R6, !P0 ;  /* 0x00000006a5037207 */ /* 0x000fe40004000000 */
[----:B---3--:R-:W-:-:S04]  /*12a0*/  ISETP.NE.AND P1, PT, R8, 0x1, PT ;  /* 0x000000010800780c */ /* 0x008fc80003f25270 */
[----:B------:R-:W-:-:S05]  /*12b0*/  SEL R4, R167, R4, !P1 ;  /* 0x00000004a7047207 */ /* 0x000fca0004800000 */
[----:B------:R-:W-:Y:S02]  /*12c0*/  IMAD.IADD R5, R3, 0x1, -R4 ;  /* 0x0000000103057824 */ /* 0x000fe400078e0a04 */
[----:B------:R-:W-:Y:S02]  /*12d0*/  IMAD.IADD R3, R4, 0x1, -R3 ;  /* 0x0000000104037824 */ /* 0x000fe400078e0a03 */
[----:B------:R-:W-:Y:S02]  /*12e0*/  IMAD R167, R5, R8, R167 ;  /* 0x0000000805a77224 */ /* 0x000fe400078e02a7 */
[----:B------:R-:W-:-:S07]  /*12f0*/  IMAD R165, R3, R2, R165 ;  /* 0x0000000203a57224 */ /* 0x000fce00078e02a5 */
.L_x_16:
[----:B------:R-:W-:Y:S01]  /*1300*/  BAR.SYNC.DEFER_BLOCKING 0x0 ;  /* 0x0000000000007b1d */ /* 0x000fe20000010000 */
[----:B------:R-:W-:Y:S01]  /*1310*/  UISETP.NE.AND UP1, UPT, UR8, 0x2, UPT ;  /* 0x000000020800788c */ /* 0x000fe2000bf25270 */
[----:B------:R-:W-:Y:S02]  /*1320*/  ISETP.NE.OR P5, PT, R0, 0x2, !P5 ;  /* 0x000000020000780c */ /* 0x000fe40006fa5670 */
[----:B------:R-:W-:-:S06]  /*1330*/  LOP3.LUT R2, R176, 0x1f, RZ, 0xc0, !PT ;  /* 0x0000001fb0027812 */ /* 0x000fcc00078ec0ff */
[----:B------:R-:W-:Y:S05]  /*1340*/  BRA.U UP1, `(.L_x_17) ;  /* 0x0000001101607547 */ /* 0x000fea000b800000 */
[----:B------:R-:W1:Y:S01]  /*1350*/  LDCU UR13, c[0x0][0x38c] ;  /* 0x00007180ff0d77ac */ /* 0x000e620008000800 */
[----:B------:R-:W2:Y:S01]  /*1360*/  LDC R9, c[0x0][0x370] ;  /* 0x0000dc00ff097b82 */ /* 0x000ea20000000800 */
[----:B------:R-:W-:Y:S01]  /*1370*/  PLOP3.LUT P1, PT, PT, PT, UP2, 0x80, 0x8 ;  /* 0x000000000008781c */ /* 0x000fe20003f2f028 */
[----:B------:R-:W-:Y:S01]  /*1380*/  HFMA2 R12, -RZ, RZ, 0, 0 ;  /* 0x00000000ff0c7431 */ /* 0x000fe200000001ff */
[----:B------:R-:W-:Y:S01]  /*1390*/  ISETP.EQ.OR P4, PT, R2, RZ, P5 ;  /* 0x000000ff0200720c */ /* 0x000fe20002f82670 */
[----:B------:R-:W-:Y:S01]  /*13a0*/  IMAD.MOV.U32 R15, RZ, RZ, 0x1 ;  /* 0x00000001ff0f7424 */ /* 0x000fe200078e00ff */
[----:B------:R-:W-:Y:S01]  /*13b0*/  PLOP3.LUT P1, PT, P1, PT, PT, 0x8, 0x80 ;  /* 0x000000000080781c */ /* 0x000fe20000f2e170 */
[----:B------:R-:W-:Y:S01]  /*13c0*/  IMAD.MOV.U32 R14, RZ, RZ, RZ ;  /* 0x000000ffff0e7224 */ /* 0x000fe200078e00ff */
[----:B------:R-:W-:Y:S01]  /*13d0*/  MOV R8, 0x1 ;  /* 0x0000000100087802 */ /* 0x000fe20000000f00 */
[----:B------:R-:W4:Y:S01]  /*13e0*/  LDC R0, c[0x0][0x374] ;  /* 0x0000dd00ff007b82 */ /* 0x000f220000000800 */
[----:B------:R-:W-:Y:S01]  /*13f0*/  IMAD.MOV.U32 R10, RZ, RZ, RZ ;  /* 0x000000ffff0a7224 */ /* 0x000fe200078e00ff */
[----:B------:R-:W2:Y:S01]  /*1400*/  LDCU.64 UR22, c[0x0][0x348] ;  /* 0x00006900ff1677ac */ /* 0x000ea20008000a00 */
[----:B------:R-:W-:Y:S01]  /*1410*/  UMOV UR6, URZ ;  /* 0x000000ff00067c82 */ /* 0x000fe20008000000 */
[----:B-1----:R-:W-:-:S04]  /*1420*/  UIADD3 UR5, UPT, UPT, UR13, 0x7f, URZ ;  /* 0x0000007f0d057890 */ /* 0x002fc8000fffe0ff */
[----:B------:R-:W-:-:S04]  /*1430*/  USHF.R.S32.HI UR4, URZ, 0x1f, UR5 ;  /* 0x0000001fff047899 */ /* 0x000fc80008011405 */
[----:B------:R-:W-:-:S04]  /*1440*/  ULEA.HI UR4, UR4, UR5, URZ, 0x7 ;  /* 0x0000000504047291 */ /* 0x000fc8000f8f38ff */
[----:B------:R-:W-:Y:S02]  /*1450*/  USHF.R.S32.HI UR15, URZ, 0x7, UR4 ;  /* 0x00000007ff0f7899 */ /* 0x000fe40008011404 */
[----:B------:R-:W-:Y:S02]  /*1460*/  UIADD3 UR4, UPT, UPT, UR13, -0x1, URZ ;  /* 0xffffffff0d047890 */ /* 0x000fe4000fffe0ff */
[----:B------:R-:W-:Y:S02]  /*1470*/  UISETP.LT.U32.AND UP0, UPT, UR15, 0x4, UPT ;  /* 0x000000040f00788c */ /* 0x000fe4000bf01070 */
[----:B------:R-:W-:Y:S02]  /*1480*/  UISETP.GE.U32.AND UP1, UPT, UR4, -0xff, UPT ;  /* 0xffffff010400788c */ /* 0x000fe4000bf26070 */
[----:B------:R-:W-:Y:S02]  /*1490*/  USEL UR14, UR15, 0x4, UP0 ;  /* 0x000000040f0e7887 */ /* 0x000fe40008000000 */
[----:B------:R-:W-:-:S02]  /*14a0*/  UIADD3 UR13, UPT, UPT, UR13, 0xfe, URZ ;  /* 0x000000fe0d0d7890 */ /* 0x000fc4000fffe0ff */
[----:B------:R-:W-:Y:S02]  /*14b0*/  UIADD3 UR5, UPT, UPT, UR14, -0x1, URZ ;  /* 0xffffffff0e057890 */ /* 0x000fe4000fffe0ff */
[----:B------:R-:W-:-:S03]  /*14c0*/  UIADD3 UR7, UPT, UPT, UR15, -UR14, URZ ;  /* 0x8000000e0f077290 */ /* 0x000fc6000fffe0ff */
[----:B------:R-:W-:-:S04]  /*14d0*/  @UP1 UIADD3 UR5, UPT, UPT, UR14, URZ, URZ ;  /* 0x000000ff0e051290 */ /* 0x000fc8000fffe0ff */
[----:B--2---:R-:W-:-:S12]  /*14e0*/  UIADD3 UR5, UPT, UPT, UR5, 0x1, URZ ;  /* 0x0000000105057890 */ /* 0x004fd8000fffe0ff */
.L_x_35:
[----:B------:R-:W-:Y:S01]  /*14f0*/  UISETP.NE.AND UP0, UPT, UR37, URZ, UPT ;  /* 0x000000ff2500728c */ /* 0x000fe2000bf05270 */
[----:B------:R-:W1:Y:S08]  /*1500*/  S2UR UR37, SR_CgaCtaId ;  /* 0x00000000002579c3 */ /* 0x000e700000008800 */
[----:B------:R-:W-:Y:S05]  /*1510*/  BRA.U UP0, `(.L_x_18) ;  /* 0x0000000100347547 */ /* 0x000fea000b800000 */
[----:B------:R-:W2:Y:S01]  /*1520*/  S2R R2, SR_CgaCtaId ;  /* 0x0000000000027919 */ /* 0x000ea20000008800 */
[----:B------:R-:W-:-:S04]  /*1530*/  MOV R3, 0x400 ;  /* 0x0000040000037802 */ /* 0x000fc80000000f00 */
[----:B--2---:R-:W-:Y:S02]  /*1540*/  LEA R3, R2, R3, 0x18 ;  /* 0x0000000302037211 */ /* 0x004fe400078ec0ff */
[----:B------:R-:W-:-:S03]  /*1550*/  SHF.L.U32 R2, R8, 0x1f, RZ ;  /* 0x0000001f08027819 */ /* 0x000fc600000006ff */
[----:B------:R-:W-:-:S04]  /*1560*/  IMAD R3, R10, 0x8, R3 ;  /* 0x000000080a037824 */ /* 0x000fc800078e0203 */
[----:B------:R-:W2:Y:S02]  /*1570*/  SYNCS.PHASECHK.TRANS64.TRYWAIT P0, [R3+URZ+0xd0], R2 ;  /* 0x0000d002030075a7 */ /* 0x000ea400080011ff */
[----:B--2---:R-:W-:Y:S05]  /*1580*/  @!P0 BRA `(.L_x_19) ;  /* 0x00000054003c8947 */ /* 0x004fea0003800000 */
.L_x_95:
[----:B------:R-:W-:Y:S01]  /*1590*/  VIADD R10, R10, 0x1 ;  /* 0x000000010a0a7836 */ /* 0x000fe20000000000 */
[----:B------:R2:W-:Y:S04]  /*15a0*/  SYNCS.ARRIVE.TRANS64.A1T0 RZ, [R3+URZ+0xc0], RZ ;  /* 0x0000c0ff03ff79a7 */ /* 0x0005e800081000ff */
[----:B------:R-:W-:-:S04]  /*15b0*/  ISETP.NE.AND P0, PT, R10, 0x2, PT ;  /* 0x000000020a00780c */ /* 0x000fc80003f05270 */
[----:B------:R-:W-:Y:S02]  /*15c0*/  SEL R10, R10, RZ, P0 ;  /* 0x000000ff0a0a7207 */ /* 0x000fe40000000000 */
[----:B--2---:R-:W-:-:S04]  /*15d0*/  SEL R3, RZ, 0x1, P0 ;  /* 0x00000001ff037807 */ /* 0x004fc80000000000 */
[----:B------:R-:W-:-:S07]  /*15e0*/  LOP3.LUT R8, R8, R3, RZ, 0x3c, !PT ;  /* 0x0000000308087212 */ /* 0x000fce00078e3cff */
.L_x_18:
[----:B------:R-:W-:Y:S01]  /*15f0*/  UMOV UR4, 0x400 ;  /* 0x0000040000047882 */ /* 0x000fe20000000000 */
[----:B------:R-:W-:Y:S01]  /*1600*/  SHF.L.U32 R2, R15, 0x1f, RZ ;  /* 0x0000001f0f027819 */ /* 0x000fe200000006ff */
[----:B-1----:R-:W-:Y:S01]  /*1610*/  ULEA UR4, UR37, UR4, 0x18 ;  /* 0x0000000425047291 */ /* 0x002fe2000f8ec0ff */
[----:B------:R-:W-:Y:S01]  /*1620*/  R2UR UR35, R167 ;  /* 0x00000000a72372ca */ /* 0x000fe200000e0000 */
[----:B------:R-:W-:Y:S01]  /*1630*/  UISETP.GE.U32.AND UP0, UPT, UR13, 0xff, UPT ;  /* 0x000000ff0d00788c */ /* 0x000fe2000bf06070 */
[----:B------:R-:W-:Y:S01]  /*1640*/  R2UR UR11, R165 ;  /* 0x00000000a50b72ca */ /* 0x000fe200000e0000 */
[----:B------:R-:W-:Y:S01]  /*1650*/  ULEA UR8, UR6, UR4, 0x3 ;  /* 0x0000000406087291 */ /* 0x000fe2000f8e18ff */
[----:B------:R-:W-:-:S08]  /*1660*/  UMOV UR24, URZ ;  /* 0x000000ff00187c82 */ /* 0x000fd00008000000 */
[----:B------:R1:W2:Y:S01]  /*1670*/  SYNCS.PHASECHK.TRANS64.TRYWAIT P0, [UR8+0x20], R2 ;  /* 0x00002002ff0075a7 */ /* 0x0002a20008001108 */
[----:B------:R-:W-:Y:S02]  /*1680*/  USHF.L.U32 UR35, UR35, 0x7, URZ ;  /* 0x0000000723237899 */ /* 0x000fe400080006ff */
[----:B------:R-:W-:Y:S01]  /*1690*/  USHF.L.U32 UR11, UR11, 0x6, URZ ;  /* 0x000000060b0b7899 */ /* 0x000fe200080006ff */
[----:B------:R-:W-:Y:S11]  /*16a0*/  BRA.U !UP0, `(.L_x_20) ;  /* 0x0000000108a87547 */ /* 0x000ff6000b800000 */
[----:B------:R-:W-:Y:S01]  /*16b0*/  UMOV UR16, URZ ;  /* 0x000000ff00107c82 */ /* 0x000fe20008000000 */
[----:B------:R-:W-:-:S05]  /*16c0*/  UMOV UR17, UR6 ;  /* 0x0000000600117c82 */ /* 0x000fca0008000000 */
.L_x_25:
[----:B-1----:R-:W-:Y:S01]  /*16d0*/  ULEA UR33, UR17, UR4, 0x3 ;  /* 0x0000000411217291 */ /* 0x002fe2000f8e18ff */
[----:B--2---:R-:W-:Y:S01]  /*16e0*/  @!P5 MOV R3, 0x6000 ;  /* 0x000060000003d802 */ /* 0x004fe20000000f00 */
[----:B--2---:R-:W-:Y:S10]  /*16f0*/  @P0 BRA `(.L_x_21) ;  /* 0x00000000000c0947 */ /* 0x004ff40003800000 */
[----:B------:R-:W-:-:S04]  /*1700*/  SHF.L.U32 R5, R15, 0x1f, RZ ;  /* 0x0000001f0f057819 */ /* 0x000fc800000006ff */
[----:B------:R-:W2:Y:S02]  /*1710*/  SYNCS.PHASECHK.TRANS64.TRYWAIT P0, [UR33+0x20], R5 ;  /* 0x00002005ff0075a7 */ /* 0x000ea40008001121 */
[----:B--2---:R-:W-:Y:S05]  /*1720*/  @!P0 BRA `(.L_x_22) ;  /* 0x0000005000e88947 */ /* 0x004fea0003800000 */
.L_x_21:
[----:B------:R2:W-:Y:S01]  /*1730*/  @!P5 SYNCS.ARRIVE.TRANS64 RZ, [UR33], R3 ;  /* 0x00000003ffffd9a7 */ /* 0x0005e20008000021 */
[----:B------:R-:W-:Y:S04]  /*1740*/  BSSY.RECONVERGENT B0, `(.L_x_23) ;  /* 0x0000003000007945 */ /* 0x000fe80003800200 */
[----:B------:R-:W-:Y:S05]  /*1750*/  @P4 BRA `(.L_x_24) ;  /* 0x0000000000044947 */ /* 0x000fea0003800000 */
[----:B------:R-:W-:Y:S05]  /*1760*/  BPT.TRAP 0x1 ;  /* 0x000000040000795c */ /* 0x000fea0000300000 */
.L_x_24:
[----:B------:R-:W-:Y:S05]  /*1770*/  BSYNC.RECONVERGENT B0 ;  /* 0x0000000000007941 */ /* 0x000fea0003800200 */
.L_x_23:
[----:B------:R-:W-:Y:S02]  /*1780*/  UIADD3 UR6, UPT, UPT, UR17, 0x1, URZ ;  /* 0x0000000111067890 */ /* 0x000fe4000fffe0ff */
[----:B------:R-:W-:Y:S02]  /*1790*/  ULEA UR32, UR17, UR4, 0xe ;  /* 0x0000000411207291 */ /* 0x000fe4000f8e70ff */
[----:B------:R-:W-:Y:S02]  /*17a0*/  UISETP.NE.AND UP0, UPT, UR6, 0x4, UPT ;  /* 0x000000040600788c */ /* 0x000fe4000bf05270 */
[----:B------:R-:W-:Y:S02]  /*17b0*/  UIADD3 UR26, UP1, UPT, UR22, 0x80, URZ ;  /* 0x00000080161a7890 */ /* 0x000fe4000ff3e0ff */
[----:B------:R-:W-:Y:S02]  /*17c0*/  USEL UR9, URZ, 0x1, UP0 ;  /* 0x00000001ff097887 */ /* 0x000fe40008000000 */
[----:B------:R-:W-:-:S02]  /*17d0*/  USEL UR6, UR6, URZ, UP0 ;  /* 0x000000ff06067287 */ /* 0x000fc40008000000 */
[----:B------:R-:W-:Y:S02]  /*17e0*/  UIADD3 UR20, UP0, UPT, UR22, 0x180, URZ ;  /* 0x0000018016147890 */ /* 0x000fe4000ff1e0ff */
[----:B------:R-:W-:Y:S01]  /*17f0*/  ULEA UR8, UR6, UR4, 0x3 ;  /* 0x0000000406087291 */ /* 0x000fe2000f8e18ff */
[----:B------:R-:W-:Y:S01]  /*1800*/  LOP3.LUT R15, R15, UR9, RZ, 0x3c, !PT ;  /* 0x000000090f0f7c12 */ /* 0x000fe2000f8e3cff */
[----:B------:R-:W-:Y:S02]  /*1810*/  USHF.L.U32 UR34, UR16, 0x7, URZ ;  /* 0x0000000710227899 */ /* 0x000fe400080006ff */
[----:B------:R-:W-:Y:S01]  /*1820*/  UIADD3.X UR27, UPT, UPT, URZ, UR23, URZ, UP1, !UPT ;  /* 0x00000017ff1b7290 */ /* 0x000fe20008ffe4ff */
[----:B-1----:R-:W-:Y:S01]  /*1830*/  SHF.L.U32 R2, R15, 0x1f, RZ ;  /* 0x0000001f0f027819 */ /* 0x002fe200000006ff */
[----:B------:R-:W-:Y:S02]  /*1840*/  UIADD3 UR32, UPT, UPT, UR32, 0x4400, URZ ;  /* 0x0000440020207890 */ /* 0x000fe4000fffe0ff */
[----:B------:R-:W-:Y:S01]  /*1850*/  UIADD3.X UR21, UPT, UPT, URZ, UR23, URZ, UP0, !UPT ;  /* 0x00000017ff157290 */ /* 0x000fe200087fe4ff */
[----:B------:R1:W1:Y:S01]  /*1860*/  SYNCS.PHASECHK.TRANS64.TRYWAIT P0, [UR8+0x20], R2 ;  /* 0x00002002ff0075a7 */ /* 0x0002620008001108 */
[----:B------:R-:W-:Y:S01]  /*1870*/  ULEA UR8, UR17, UR4, 0xd ;  /* 0x0000000411087291 */ /* 0x000fe2000f8e68ff */
[----:B------:R-:W-:Y:S01]  /*1880*/  UMOV UR18, 0x0 ;  /* 0x0000000000127882 */ /* 0x000fe20000000000 */
[----:B------:R-:W-:-:S02]  /*1890*/  UMOV UR19, 0x10000000 ;  /* 0x1000000000137882 */ /* 0x000fc40000000000 */
[----:B------:R-:W-:Y:S01]  /*18a0*/  UIADD3 UR8, UPT, UPT, UR8, 0x14400, URZ ;  /* 0x0001440008087890 */ /* 0x000fe2000fffe0ff */
[----:B------:R1:W-:Y:S01]  /*18b0*/  UTMALDG.3D [UR32], [UR26], desc[UR18] ;  /* 0x000012201a0075b4 */ /* 0x0003e20008011000 */
[----:B------:R-:W-:Y:S01]  /*18c0*/  UMOV UR12, UR36 ;  /* 0x00000024000c7c82 */ /* 0x000fe20008000000 */
[----:B------:R-:W-:Y:S01]  /*18d0*/  UMOV UR9, UR33 ;  /* 0x0000002100097c82 */ /* 0x000fe20008000000 */
[----:B------:R-:W-:Y:S01]  /*18e0*/  UMOV UR10, UR34 ;  /* 0x00000022000a7c82 */ /* 0x000fe20008000000 */
[----:B------:R-:W-:Y:S01]  /*18f0*/  UIADD3 UR16, UPT, UPT, UR16, 0x1, URZ ;  /* 0x0000000110107890 */ /* 0x000fe2000fffe0ff */
[----:B------:R-:W-:Y:S01]  /*1900*/  UMOV UR24, UR5 ;  /* 0x0000000500187c82 */ /* 0x000fe20008000000 */
[----:B------:R-:W-:Y:S02]  /*1910*/  UMOV UR17, UR6 ;  /* 0x0000000600117c82 */ /* 0x000fe40008000000 */
[----:B------:R1:W-:Y:S01]  /*1920*/  UTMALDG.3D [UR8], [UR20], desc[UR18] ;  /* 0x00001208140075b4 */ /* 0x0003e20008011000 */
[----:B------:R-:W-:-:S09]  /*1930*/  UISETP.NE.AND UP0, UPT, UR16, UR5, UPT ;  /* 0x000000051000728c */ /* 0x000fd2000bf05270 */
[----:B------:R-:W-:Y:S05]  /*1940*/  BRA.U UP0, `(.L_x_25) ;  /* 0xfffffffd00607547 */ /* 0x000fea000b83ffff */
.L_x_20:
[----:B-1----:R-:W-:Y:S01]  /*1950*/  ULEA UR8, UR6, UR4, 0x3 ;  /* 0x0000000406087291 */ /* 0x002fe2000f8e18ff */
[----:B------:R-:W-:Y:S01]  /*1960*/  SHF.L.U32 R2, R15, 0x1f, RZ ;  /* 0x0000001f0f027819 */ /* 0x000fe200000006ff */
[----:B------:R-:W-:Y:S01]  /*1970*/  @!P1 SYNCS.ARRIVE.TRANS64.A1T0 RZ, [UR4+0x58], RZ ;  /* 0x000058ffffff99a7 */ /* 0x000fe20008100004 */
[----:B------:R-:W-:-:S06]  /*1980*/  UISETP.GT.AND UP0, UPT, UR15, UR14, UPT ;  /* 0x0000000e0f00728c */ /* 0x000fcc000bf04270 */
[----:B--2---:R1:W2:Y:S03]  /*1990*/  SYNCS.PHASECHK.TRANS64.TRYWAIT P0, [UR8+0x20], R2 ;  /* 0x00002002ff0075a7 */ /* 0x0042a60008001108 */
[----:B------:R-:W-:Y:S05]  /*19a0*/  BRA.U !UP0, `(.L_x_26) ;  /* 0x0000000108ac7547 */ /* 0x000fea000b800000 */
[----:B------:R-:W-:Y:S01]  /*19b0*/  UIADD3 UR21, UPT, UPT, UR7, UR24, URZ ;  /* 0x0000001807157290 */ /* 0x000fe2000fffe0ff */
[----:B------:R-:W-:-:S11]  /*19c0*/  UMOV UR25, UR6 ;  /* 0x0000000600197c82 */ /* 0x000fd60008000000 */
.L_x_31:
[----:B-1----:R-:W-:Y:S01]  /*19d0*/  ULEA UR17, UR25, UR4, 0x3 ;  /* 0x0000000419117291 */ /* 0x002fe2000f8e18ff */
[----:B--2---:R-:W-:Y:S01]  /*19e0*/  @!P5 MOV R3, 0x6000 ;  /* 0x000060000003d802 */ /* 0x004fe20000000f00 */
[----:B--2---:R-:W-:Y:S10]  /*19f0*/  @P0 BRA `(.L_x_27) ;  /* 0x00000000000c0947 */ /* 0x004ff40003800000 */
[----:B------:R-:W-:-:S04]  /*1a00*/  SHF.L.U32 R5, R15, 0x1f, RZ ;  /* 0x0000001f0f057819 */ /* 0x000fc800000006ff */
[----:B------:R-:W2:Y:S02]  /*1a10*/  SYNCS.PHASECHK.TRANS64.TRYWAIT P0, [UR17+0x20], R5 ;  /* 0x00002005ff0075a7 */ /* 0x000ea40008001111 */
[----:B--2---:R-:W-:Y:S05]  /*1a20*/  @!P0 BRA `(.L_x_28) ;  /* 0x0000005000408947 */ /* 0x004fea0003800000 */
.L_x_27:
[----:B------:R2:W-:Y:S01]  /*1a30*/  @!P5 SYNCS.ARRIVE.TRANS64 RZ, [UR17], R3 ;  /* 0x00000003ffffd9a7 */ /* 0x0005e20008000011 */
[----:B------:R-:W-:Y:S04]  /*1a40*/  BSSY.RECONVERGENT B0, `(.L_x_29) ;  /* 0x0000003000007945 */ /* 0x000fe80003800200 */
[----:B------:R-:W-:Y:S05]  /*1a50*/  @P4 BRA `(.L_x_30) ;  /* 0x0000000000044947 */ /* 0x000fea0003800000 */
[----:B------:R-:W-:Y:S05]  /*1a60*/  BPT.TRAP 0x1 ;  /* 0x000000040000795c */ /* 0x000fea0000300000 */
.L_x_30:
[----:B------:R-:W-:Y:S05]  /*1a70*/  BSYNC.RECONVERGENT B0 ;  /* 0x0000000000007941 */ /* 0x000fea0003800200 */
.L_x_29:
        /* <DEDUP_REMOVED lines=10> */
[----:B------:R-:W-:Y:S01]  /*1b20*/  UIADD3 UR16, UPT, UPT, UR16, 0x4400, URZ ;  /* 0x0000440010107890 */ /* 0x000fe2000fffe0ff */
[----:B-1----:R-:W-:Y:S01]  /*1b30*/  SHF.L.U32 R2, R15, 0x1f, RZ ;  /* 0x0000001f0f027819 */ /* 0x002fe200000006ff */
[----:B------:R-:W-:Y:S02]  /*1b40*/  UIADD3.X UR31, UPT, UPT, URZ, UR23, URZ, UP1, !UPT ;  /* 0x00000017ff1f7290 */ /* 0x000fe40008ffe4ff */
[----:B------:R-:W-:Y:S01]  /*1b50*/  UIADD3.X UR29, UPT, UPT, URZ, UR23, URZ, UP0, !UPT ;  /* 0x00000017ff1d7290 */ /* 0x000fe200087fe4ff */
[----:B------:R1:W1:Y:S01]  /*1b60*/  SYNCS.PHASECHK.TRANS64.TRYWAIT P0, [UR8+0x20], R2 ;  /* 0x00002002ff0075a7 */ /* 0x0002620008001108 */
[----:B------:R-:W-:Y:S01]  /*1b70*/  ULEA UR8, UR25, UR4, 0xd ;  /* 0x0000000419087291 */ /* 0x000fe2000f8e68ff */
[----:B------:R-:W-:Y:S01]  /*1b80*/  UMOV UR26, 0x0 ;  /* 0x00000000001a7882 */ /* 0x000fe20000000000 */
[----:B------:R-:W-:-:S02]  /*1b90*/  UMOV UR27, 0x10000000 ;  /* 0x10000000001b7882 */ /* 0x000fc40000000000 */
[----:B------:R-:W-:Y:S01]  /*1ba0*/  UIADD3 UR8, UPT, UPT, UR8, 0x14400, URZ ;  /* 0x0001440008087890 */ /* 0x000fe2000fffe0ff */
[----:B------:R-:W-:Y:S01]  /*1bb0*/  UMOV UR19, UR35 ;  /* 0x0000002300137c82 */ /* 0x000fe20008000000 */
[----:B------:R-:W-:Y:S01]  /*1bc0*/  UMOV UR20, UR36 ;  /* 0x0000002400147c82 */ /* 0x000fe20008000000 */
[----:B------:R-:W-:Y:S01]  /*1bd0*/  UMOV UR12, UR36 ;  /* 0x00000024000c7c82 */ /* 0x000fe20008000000 */
[----:B------:R-:W-:Y:S01]  /*1be0*/  UMOV UR9, UR17 ;  /* 0x0000001100097c82 */ /* 0x000fe20008000000 */
[----:B------:R-:W-:Y:S01]  /*1bf0*/  UMOV UR10, UR18 ;  /* 0x00000012000a7c82 */ /* 0x000fe20008000000 */
[----:B------:R1:W-:Y:S01]  /*1c00*/  UTMALDG.3D [UR16], [UR30], desc[UR26] ;  /* 0x00001a101e0075b4 */ /* 0x0003e20008011000 */
[----:B------:R-:W-:Y:S01]  /*1c10*/  UIADD3 UR24, UPT, UPT, UR24, 0x1, URZ ;  /* 0x0000000118187890 */ /* 0x000fe2000fffe0ff */
[----:B------:R-:W-:-:S03]  /*1c20*/  UMOV UR25, UR6 ;  /* 0x0000000600197c82 */ /* 0x000fc60008000000 */
[----:B------:R-:W-:Y:S01]  /*1c30*/  UISETP.NE.AND UP0, UPT, UR24, UR21, UPT ;  /* 0x000000151800728c */ /* 0x000fe2000bf05270 */
[----:B------:R1:W-:Y:S08]  /*1c40*/  UTMALDG.3D [UR8], [UR28], desc[UR26] ;  /* 0x00001a081c0075b4 */ /* 0x0003f00008011000 */
[----:B------:R-:W-:Y:S05]  /*1c50*/  BRA.U UP0, `(.L_x_31) ;  /* 0xfffffffd005c7547 */ /* 0x000fea000b83ffff */
.L_x_26:
[----:B-1----:R-:W-:Y:S01]  /*1c60*/  LEA R2, R14, UR4, 0x3 ;  /* 0x000000040e027c11 */ /* 0x002fe2000f8e18ff */
[----:B------:R-:W-:Y:S01]  /*1c70*/  NOP ;  /* 0x0000000000007918 */ /* 0x000fe20000000000 */
[----:B--2---:R-:W-:Y:S02]  /*1c80*/  SHF.L.U32 R3, R12, 0x1f, RZ ;  /* 0x0000001f0c037819 */ /* 0x004fe400000006ff */
[----:B------:R-:W-:Y:S02]  /*1c90*/  LEA R4, R14, UR4, 0x4 ;  /* 0x000000040e047c11 */ /* 0x000fe4000f8e20ff */
[----:B------:R-:W1:Y:S02]  /*1ca0*/  SYNCS.PHASECHK.TRANS64.TRYWAIT P0, [R2+URZ+0x60], R3 ;  /* 0x00006003020075a7 */ /* 0x000e6400080011ff */
[----:B-1----:R-:W-:Y:S05]  /*1cb0*/  @!P0 BRA `(.L_x_32) ;  /* 0x0000004c00b48947 */ /* 0x002fea0003800000 */
.L_x_98:
[----:B------:R-:W2:Y:S01]  /*1cc0*/  LDS.128 R4, [R4+0xf0] ;  /* 0x0000f00004047984 */ /* 0x000ea20000000c00 */
[----:B---3--:R-:W-:Y:S01]  /*1cd0*/  ISETP.GE.AND P0, PT, R72, 0x1, PT ;  /* 0x000000014800780c */ /* 0x008fe20003f06270 */
[----:B-1----:R-:W-:Y:S01]  /*1ce0*/  VIADD R2, R2, 0x70 ;  /* 0x0000007002027836 */ /* 0x002fe20000000000 */
[----:B------:R-:W-:Y:S01]  /*1cf0*/  @!PT LDS RZ, [RZ] ;  /* 0x00000000fffff984 */ /* 0x000fe20000000800 */
[----:B------:R-:W-:Y:S01]  /*1d00*/  @!PT LDS RZ, [RZ] ;  /* 0x00000000fffff984 */ /* 0x000fe20000000800 */
[----:B------:R-:W-:Y:S01]  /*1d10*/  @!PT LDS RZ, [RZ] ;  /* 0x00000000fffff984 */ /* 0x000fe20000000800 */
[----:B------:R-:W-:Y:S01]  /*1d20*/  @!PT LDS RZ, [RZ] ;  /* 0x00000000fffff984 */ /* 0x000fe20000000800 */
[----:B------:R1:W-:Y:S06]  /*1d30*/  MEMBAR.ALL.CTA ;  /* 0x0000000000007992 */ /* 0x0003ec0000008000 */
[----:B-1----:R-:W1:Y:S01]  /*1d40*/  FENCE.VIEW.ASYNC.S ;  /* 0x00000000000073c6 */ /* 0x002e620000000000 */
[----:B------:R-:W-:-:S04]  /*1d50*/  PRMT R2, RZ, 0x654, R2 ;  /* 0x00000654ff027816 */ /* 0x000fc80000000002 */
[----:B-1----:R1:W-:Y:S01]  /*1d60*/  SYNCS.ARRIVE.TRANS64.RED.A1T0 RZ, [R2+URZ], RZ ;  /* 0x000000ff02ff79a7 */ /* 0x0023e200081004ff */
[----:B--2---:R-:W-:-:S13]  /*1d70*/  LOP3.LUT P2, RZ, R6, 0x1, RZ, 0xc0, !PT ;  /* 0x0000000106ff7812 */ /* 0x004fda000784c0ff */
[----:B------:R-:W-:Y:S01]  /*1d80*/  @P2 SHF.R.U32.HI R3, RZ, 0x10, R5 ;  /* 0x00000010ff032819 */ /* 0x000fe20000011605 */
[----:B------:R-:W-:Y:S01]  /*1d90*/  VOTEU.ANY UP0, P2 ;  /* 0x0000000000ff7886 */ /* 0x000fe20001000100 */
[----:B------:R-:W-:Y:S02]  /*1da0*/  @P2 MOV R13, R4 ;  /* 0x00000004000d2202 */ /* 0x000fe40000000f00 */
[----:B------:R-:W-:Y:S02]  /*1db0*/  @P2 R2UR.BROADCAST UR8, R3 ;  /* 0x00000000030822ca */ /* 0x000fe400008e0000 */
[----:B------:R-:W-:-:S11]  /*1dc0*/  @P2 LOP3.LUT R11, R5, 0xffff, RZ, 0xc0, !PT ;  /* 0x0000ffff050b2812 */ /* 0x000fd600078ec0ff */
[----:B------:R-:W-:Y:S01]  /*1dd0*/  @UP0 UMOV UR36, UR8 ;  /* 0x0000000800240c82 */ /* 0x000fe20008000000 */
[----:B-1----:R-:W-:Y:S05]  /*1de0*/  @!P0 BRA `(.L_x_33) ;  /* 0x0000000000b88947 */ /* 0x002fea0003800000 */
[----:B------:R-:W4:Y:S01]  /*1df0*/  LDC.64 R4, c[0x0][0xb18] ;  /* 0x0002c600ff047b82 */ /* 0x000f220000000a00 */
[----:B------:R-:W-:-:S07]  /*1e00*/  ISETP.NE.AND P3, PT, R72, 0x1, PT ;  /* 0x000000014800780c */ /* 0x000fce0003f65270 */
[----:B------:R-:W1:Y:S08]  /*1e10*/  LDC.64 R6, c[0x0][0xb10] ;  /* 0x0002c400ff067b82 */ /* 0x000e700000000a00 */
[----:B------:R-:W2:Y:S08]  /*1e20*/  LDC R16, c[0x0][0xb20] ;  /* 0x0002c800ff107b82 */ /* 0x000eb00000000800 */
[----:B------:R-:W3:Y:S01]  /*1e30*/  LDC R18, c[0x0][0xb0c] ;  /* 0x0002c300ff127b82 */ /* 0x000ee20000000800 */
[----:B----4-:R-:W-:Y:S01]  /*1e40*/  IMAD.HI.U32 R17, R0, R5, RZ ;  /* 0x0000000500117227 */ /* 0x010fe200078e00ff */
[----:B------:R-:W-:-:S03]  /*1e50*/  ISETP.NE.AND P0, PT, R4, 0x1, PT ;  /* 0x000000010400780c */ /* 0x000fc60003f05270 */
[----:B------:R-:W-:-:S03]  /*1e60*/  IMAD.HI.U32 R5, R11, R5, RZ ;  /* 0x000000050b057227 */ /* 0x000fc600078e00ff */
[----:B------:R-:W4:Y:S01]  /*1e70*/  LDC.64 R2, c[0x0][0xb28] ;  /* 0x0002ca00ff027b82 */ /* 0x000f220000000a00 */
[----:B-1----:R-:W-:-:S04]  /*1e80*/  IMAD.HI.U32 R20, R9, R6, RZ ;  /* 0x0000000609147227 */ /* 0x002fc800078e00ff */
[----:B------:R-:W-:Y:S01]  /*1e90*/  IMAD.HI.U32 R22, R13, R6, RZ ;  /* 0x000000060d167227 */ /* 0x000fe200078e00ff */
[----:B------:R-:W-:Y:S02]  /*1ea0*/  SHF.R.U32.HI R20, RZ, R7, R20 ;  /* 0x00000007ff147219 */ /* 0x000fe40000011614 */
[-C--:B--2---:R-:W-:Y:S02]  /*1eb0*/  SHF.R.U32.HI R17, RZ, R16.reuse, R17 ;  /* 0x00000010ff117219 */ /* 0x084fe40000011611 */
[----:B------:R-:W-:Y:S02]  /*1ec0*/  SHF.R.U32.HI R16, RZ, R16, R5 ;  /* 0x00000010ff107219 */ /* 0x000fe40000011605 */
[----:B------:R-:W-:Y:S02]  /*1ed0*/  SEL R17, R0, R17, !P0 ;  /* 0x0000001100117207 */ /* 0x000fe40004000000 */
[----:B------:R-:W-:Y:S02]  /*1ee0*/  SHF.R.U32.HI R22, RZ, R7, R22 ;  /* 0x00000007ff167219 */ /* 0x000fe40000011616 */
[----:B---3--:R-:W-:-:S02]  /*1ef0*/  ISETP.NE.AND P1, PT, R18, 0x1, PT ;  /* 0x000000011200780c */ /* 0x008fc40003f25270 */
[----:B------:R-:W-:Y:S02]  /*1f00*/  SEL R5, R11, R16, !P0 ;  /* 0x000000100b057207 */ /* 0x000fe40004000000 */
[----:B------:R-:W-:Y:S02]  /*1f10*/  SEL R19, R9, R20, !P1 ;  /* 0x0000001409137207 */ /* 0x000fe40004800000 */
[----:B------:R-:W-:Y:S01]  /*1f20*/  SEL R7, R13, R22, !P1 ;  /* 0x000000160d077207 */ /* 0x000fe20004800000 */
[----:B----4-:R-:W-:-:S04]  /*1f30*/  IMAD.HI.U32 R20, R17, R2, RZ ;  /* 0x0000000211147227 */ /* 0x010fc800078e00ff */
        /* <DEDUP_REMOVED lines=10> */
[----:B------:R-:W-:-:S04]  /*1fe0*/  @!P0 IMAD.HI.U32 R16, R7, R2, RZ ;  /* 0x0000000207108227 */ /* 0x000fc800078e00ff */
[----:B------:R-:W-:Y:S01]  /*1ff0*/  IMAD.MOV R2, RZ, RZ, -R6 ;  /* 0x000000ffff027224 */ /* 0x000fe200078e0a06 */
[----:B------:R-:W-:-:S03]  /*2000*/  @!P0 SHF.R.U32.HI R16, RZ, R3, R16 ;  /* 0x00000003ff108219 */ /* 0x000fc60000011610 */
[----:B------:R-:W-:Y:S01]  /*2010*/  IMAD R2, R72, R2, R5 ;  /* 0x0000000248027224 */ /* 0x000fe200078e0205 */
        /* <DEDUP_REMOVED lines=11> */
.L_x_33:
[----:B------:R-:W1:Y:S02]  /*20d0*/  LDCU UR8, c[0x0][0xb30] ;  /* 0x00016600ff0877ac */ /* 0x000e640008000800 */
[----:B-1----:R-:W-:-:S09]  /*20e0*/  UISETP.NE.AND UP0, UPT, UR8, 0x1, UPT ;  /* 0x000000010800788c */ /* 0x002fd2000bf05270 */
[----:B------:R-:W-:Y:S05]  /*20f0*/  BRA.U UP0, `(.L_x_34) ;  /* 0x0000000100407547 */ /* 0x000fea000b800000 */
[----:B------:R-:W1:Y:S08]  /*2100*/  LDC.64 R4, c[0x0][0xb10] ;  /* 0x0002c400ff047b82 */ /* 0x000e700000000a00 */
[----:B------:R-:W2:Y:S08]  /*2110*/  LDC.64 R2, c[0x0][0xb18] ;  /* 0x0002c600ff027b82 */ /* 0x000eb00000000a00 */
[----:B------:R-:W3:Y:S08]  /*2120*/  LDC R6, c[0x0][0xb20] ;  /* 0x0002c800ff067b82 */ /* 0x000ef00000000800 */
[----:B------:R-:W4:Y:S01]  /*2130*/  LDC R16, c[0x0][0xb0c] ;  /* 0x0002c300ff107b82 */ /* 0x000f220000000800 */
[----:B-1----:R-:W-:-:S05]  /*2140*/  IMAD.HI.U32 R4, R13, R4, RZ ;  /* 0x000000040d047227 */ /* 0x002fca00078e00ff */
[----:B------:R-:W-:Y:S01]  /*2150*/  SHF.R.U32.HI R4, RZ, R5, R4 ;  /* 0x00000005ff047219 */ /* 0x000fe20000011604 */
[----:B--2---:R-:W-:Y:S01]  /*2160*/  IMAD.HI.U32 R3, R11, R3, RZ ;  /* 0x000000030b037227 */ /* 0x004fe200078e00ff */
[----:B------:R-:W-:-:S04]  /*2170*/  ISETP.NE.AND P0, PT, R2, 0x1, PT ;  /* 0x000000010200780c */ /* 0x000fc80003f05270 */
[----:B---3--:R-:W-:-:S04]  /*2180*/  SHF.R.U32.HI R6, RZ, R6, R3 ;  /* 0x00000006ff067219 */ /* 0x008fc80000011603 */
[----:B------:R-:W-:Y:S02]  /*2190*/  SEL R3, R11, R6, !P0 ;  /* 0x000000060b037207 */ /* 0x000fe40004000000 */
[----:B----4-:R-:W-:-:S04]  /*21a0*/  ISETP.NE.AND P1, PT, R16, 0x1, PT ;  /* 0x000000011000780c */ /* 0x010fc80003f25270 */
[----:B------:R-:W-:-:S05]  /*21b0*/  SEL R4, R13, R4, !P1 ;  /* 0x000000040d047207 */ /* 0x000fca0004800000 */
[----:B------:R-:W-:Y:S02]  /*21c0*/  IMAD.IADD R5, R3, 0x1, -R4 ;  /* 0x0000000103057824 */ /* 0x000fe400078e0a04 */
[----:B------:R-:W-:Y:S02]  /*21d0*/  IMAD.IADD R3, R4, 0x1, -R3 ;  /* 0x0000000104037824 */ /* 0x000fe400078e0a03 */
[----:B------:R-:W-:Y:S02]  /*21e0*/  IMAD R13, R5, R16, R13 ;  /* 0x00000010050d7224 */ /* 0x000fe400078e020d */
[----:B------:R-:W-:-:S07]  /*21f0*/  IMAD R11, R3, R2, R11 ;  /* 0x00000002030b7224 */ /* 0x000fce00078e020b */
.L_x_34:
[----:B------:R-:W-:Y:S01]  /*2200*/  VIADD R14, R14, 0x1 ;  /* 0x000000010e0e7836 */ /* 0x000fe20000000000 */
[----:B------:R-:W-:Y:S01]  /*2210*/  PLOP3.LUT P1, PT, PT, PT, PT, 0x80, 0x8 ;  /* 0x000000000008781c */ /* 0x000fe20003f2f070 */
[----:B------:R-:W-:Y:S02]  /*2220*/  IMAD.IADD R167, R13, 0x1, R166 ;  /* 0x000000010da77824 */ /* 0x000fe400078e02a6 */
[----:B------:R-:W-:Y:S01]  /*2230*/  IMAD.IADD R165, R11, 0x1, R164 ;  /* 0x000000010ba57824 */ /* 0x000fe200078e02a4 */
[----:B------:R-:W-:-:S04]  /*2240*/  ISETP.NE.AND P0, PT, R14, 0x2, PT ;  /* 0x000000020e00780c */ /* 0x000fc80003f05270 */
[----:B------:R-:W-:Y:S02]  /*2250*/  SEL R3, RZ, 0x1, P0 ;  /* 0x00000001ff037807 */ /* 0x000fe40000000000 */
[----:B------:R-:W-:Y:S02]  /*2260*/  SEL R14, R14, RZ, P0 ;  /* 0x000000ff0e0e7207 */ /* 0x000fe40000000000 */
[----:B------:R-:W-:Y:S01]  /*2270*/  LOP3.LUT R12, R12, R3, RZ, 0x3c, !PT ;  /* 0x000000030c0c7212 */ /* 0x000fe200078e3cff */
[----:B------:R-:W-:Y:S06]  /*2280*/  @P2 BRA `(.L_x_35) ;  /* 0xfffffff000982947 */ /* 0x000fec000383ffff */
[----:B------:R-:W-:Y:S01]  /*2290*/  UIADD3 UR4, UPT, UPT, UR4, 0x20, URZ ;  /* 0x0000002004047890 */ /* 0x000fe2000fffe0ff */
[----:B------:R-:W-:-:S03]  /*22a0*/  SHF.L.U32 R3, R15, 0x1f, RZ ;  /* 0x0000001f0f037819 */ /* 0x000fc600000006ff */
[----:B------:R-:W-:-:S09]  /*22b0*/  ULEA UR5, UR6, UR4, 0x3 ;  /* 0x0000000406057291 */ /* 0x000fd2000f8e18ff */
[----:B------:R-:W1:Y:S02]  /*22c0*/  SYNCS.PHASECHK.TRANS64.TRYWAIT P0, [UR5], R3 ;  /* 0x00000003ff0075a7 */ /* 0x000e640008001105 */
[----:B-1----:R-:W-:Y:S05]  /*22d0*/  @!P0 BRA `(.L_x_36) ;  /* 0x0000004800408947 */ /* 0x002fea0003800000 */
.L_x_100:
[----:B------:R-:W-:-:S04]  /*22e0*/  UIADD3 UR6, UPT, UPT, UR6, 0x1, URZ ;  /* 0x0000000106067890 */ /* 0x000fc8000fffe0ff */
[----:B------:R-:W-:-:S04]  /*22f0*/  UISETP.NE.AND UP0, UPT, UR6, 0x4, UPT ;  /* 0x000000040600788c */ /* 0x000fc8000bf05270 */
[----:B------:R-:W-:Y:S02]  /*2300*/  USEL UR7, URZ, 0x1, UP0 ;  /* 0x00000001ff077887 */ /* 0x000fe40008000000 */
[----:B------:R-:W-:-:S04]  /*2310*/  USEL UR6, UR6, URZ, UP0 ;  /* 0x000000ff06067287 */ /* 0x000fc80008000000 */
[----:B------:R-:W-:Y:S01]  /*2320*/  ULEA UR5, UR6, UR4, 0x3 ;  /* 0x0000000406057291 */ /* 0x000fe2000f8e18ff */
[----:B------:R-:W-:-:S04]  /*2330*/  LOP3.LUT R2, R15, UR7, RZ, 0x3c, !PT ;  /* 0x000000070f027c12 */ /* 0x000fc8000f8e3cff */
[----:B-1----:R-:W-:-:S04]  /*2340*/  SHF.L.U32 R3, R2, 0x1f, RZ ;  /* 0x0000001f02037819 */ /* 0x002fc800000006ff */
[----:B------:R-:W1:Y:S02]  /*2350*/  SYNCS.PHASECHK.TRANS64.TRYWAIT P0, [UR5], R3 ;  /* 0x00000003ff0075a7 */ /* 0x000e640008001105 */
[----:B-1----:R-:W-:Y:S05]  /*2360*/  @!P0 BRA `(.L_x_37) ;  /* 0x0000004800348947 */ /* 0x002fea0003800000 */
.L_x_102:
        /* <DEDUP_REMOVED lines=9> */
.L_x_104:
[----:B------:R-:W-:-:S04]  /*2400*/  UIADD3 UR6, UPT, UPT, UR6, 0x1, URZ ;  /* 0x0000000106067890 */ /* 0x000fc8000fffe0ff */
[----:B------:R-:W-:-:S04]  /*2410*/  UISETP.NE.AND UP0, UPT, UR6, 0x4, UPT ;  /* 0x000000040600788c */ /* 0x000fc8000bf05270 */
[----:B------:R-:W-:Y:S02]  /*2420*/  USEL UR5, URZ, 0x1, UP0 ;  /* 0x00000001ff057887 */ /* 0x000fe40008000000 */
[----:B------:R-:W-:-:S04]  /*2430*/  USEL UR6, UR6, URZ, UP0 ;  /* 0x000000ff06067287 */ /* 0x000fc80008000000 */
[----:B------:R-:W-:Y:S01]  /*2440*/  ULEA UR6, UR6, UR4, 0x3 ;  /* 0x0000000406067291 */ /* 0x000fe2000f8e18ff */
[----:B-1----:R-:W-:-:S04]  /*2450*/  LOP3.LUT R3, R2, UR5, RZ, 0x3c, !PT ;  /* 0x0000000502037c12 */ /* 0x002fc8000f8e3cff */
[----:B------:R-:W-:Y:S01]  /*2460*/  SHF.L.U32 R3, R3, 0x1f, RZ ;  /* 0x0000001f03037819 */ /* 0x000fe200000006ff */
[----:B----4-:R-:W-:-:S07]  /*2470*/  IMAD.U32 R0, RZ, RZ, UR6 ;  /* 0x00000006ff007e24 */ /* 0x010fce000f8e00ff */
.L_x_39:
[----:B-1----:R1:W2:Y:S02]  /*2480*/  SYNCS.PHASECHK.TRANS64.TRYWAIT P0, [R0+URZ], R3 ;  /* 0x00000003000075a7 */ /* 0x0022a400080011ff */
[----:B--2---:R-:W-:Y:S05]  /*2490*/  @!P0 NANOSLEEP.SYNCS 0x989680 ;  /* 0x009896800000895d */ /* 0x004fea0003900000 */
[----:B------:R-:W2:Y:S02]  /*24a0*/  @!P0 SYNCS.PHASECHK.TRANS64 P0, [R0+URZ], R3 ;  /* 0x00000003000085a7 */ /* 0x000ea400080010ff */
[----:B--2---:R-:W-:Y:S05]  /*24b0*/  @P0 EXIT ;  /* 0x000000000000094d */ /* 0x004fea0003800000 */
[----:B------:R-:W-:Y:S05]  /*24c0*/  BRA `(.L_x_39) ;  /* 0xfffffffc00ec7947 */ /* 0x000fea000383ffff */
.L_x_17:
[----:B------:R-:W-:-:S04]  /*24d0*/  UISETP.NE.AND UP1, UPT, UR37, URZ, UPT ;  /* 0x000000ff2500728c */ /* 0x000fc8000bf25270 */
[----:B------:R-:W-:-:S09]  /*24e0*/  UISETP.NE.OR UP1, UPT, UR8, 0x1, UP1 ;  /* 0x000000010800788c */ /* 0x000fd20008f25670 */
[----:B------:R-:W-:Y:S05]  /*24f0*/  BRA.U UP1, `(.L_x_40) ;  /* 0x0000000501487547 */ /* 0x000fea000b800000 */
[----:B------:R-:W-:Y:S01]  /*2500*/  ISETP.NE.AND P2, PT, R2, RZ, PT ;  /* 0x000000ff0200720c */ /* 0x000fe20003f45270 */
[----:B------:R-:W-:Y:S01]  /*2510*/  IMAD.MOV.U32 R12, RZ, RZ, 0x1 ;  /* 0x00000001ff0c7424 */ /* 0x000fe200078e00ff */
[----:B------:R-:W-:Y:S02]  /*2520*/  CS2R R10, SRZ ;  /* 0x00000000000a7805 */ /* 0x000fe4000001ff00 */
[----:B------:R-:W-:Y:S01]  /*2530*/  CS2R R8, SRZ ;  /* 0x0000000000087805 */ /* 0x000fe2000001ff00 */
[----:B------:R-:W-:Y:S01]  /*2540*/  UMOV UR4, 0x400 ;  /* 0x0000040000047882 */ /* 0x000fe20000000000 */
[----:B------:R-:W-:Y:S01]  /*2550*/  UMOV UR6, URZ ;  /* 0x000000ff00067c82 */ /* 0x000fe20008000000 */
[----:B------:R-:W-:-:S12]  /*2560*/  ULEA UR37, UR37, UR4, 0x18 ;  /* 0x0000000425257291 */ /* 0x000fd8000f8ec0ff */
.L_x_44:
[----:B------:R-:W-:Y:S02]  /*2570*/  LEA R0, R8, UR37, 0x3 ;  /* 0x0000002508007c11 */ /* 0x000fe4000f8e18ff */
[----:B------:R-:W-:-:S03]  /*2580*/  SHF.L.U32 R5, R9, 0x1f, RZ ;  /* 0x0000001f09057819 */ /* 0x000fc600000006ff */
[----:B------:R-:W-:Y:S01]  /*2590*/  VIADD R4, R0, 0xd0 ;  /* 0x000000d000047836 */ /* 0x000fe20000000000 */
[----:B------:R-:W1:Y:S02]  /*25a0*/  SYNCS.PHASECHK.TRANS64.TRYWAIT P0, [R0+URZ+0xc0], R5 ;  /* 0x0000c005000075a7 */ /* 0x000e6400080011ff */
[----:B-1----:R-:W-:Y:S05]  /*25b0*/  @!P0 BRA `(.L_x_41) ;  /* 0x0000004400d08947 */ /* 0x002fea0003800000 */
.L_x_105:
[----:B------:R-:W-:Y:S01]  /*25c0*/  ULEA UR5, UR6, UR37, 0x3 ;  /* 0x0000002506057291 */ /* 0x000fe2000f8e18ff */
[----:B------:R-:W-:Y:S02]  /*25d0*/  PRMT R4, RZ, 0x654, R4 ;  /* 0x00000654ff047816 */ /* 0x000fe40000000004 */
[----:B-1----:R-:W-:Y:S01]  /*25e0*/  SHF.L.U32 R5, R12, 0x1f, RZ ;  /* 0x0000001f0c057819 */ /* 0x002fe200000006ff */
[----:B------:R-:W-:Y:S01]  /*25f0*/  UIADD3 UR4, UPT, UPT, UR5, 0x60, URZ ;  /* 0x0000006005047890 */ /* 0x000fe2000fffe0ff */
[----:B------:R1:W-:Y:S05]  /*2600*/  SYNCS.ARRIVE.TRANS64.RED.A1T0 RZ, [R4+URZ], RZ ;  /* 0x000000ff04ff79a7 */ /* 0x0003ea00081004ff */
[----:B------:R-:W-:Y:S01]  /*2610*/  IMAD.U32 R7, RZ, RZ, UR4 ;  /* 0x00000004ff077e24 */ /* 0x000fe2000f8e00ff */
[----:B------:R-:W2:Y:S04]  /*2620*/  SYNCS.PHASECHK.TRANS64.TRYWAIT P0, [UR5+0x70], R5 ;  /* 0x00007005ff0075a7 */ /* 0x000ea80008001105 */
[----:B------:R-:W-:Y:S01]  /*2630*/  PRMT R6, R2, 0x654, R7 ;  /* 0x0000065402067816 */ /* 0x000fe20000000007 */
[----:B-1----:R-:W-:Y:S01]  /*2640*/  @!P2 IMAD.MOV.U32 R4, RZ, RZ, 0x10 ;  /* 0x00000010ff04a424 */ /* 0x002fe200078e00ff */
[----:B--2---:R-:W-:Y:S06]  /*2650*/  @!P0 BRA `(.L_x_42) ;  /* 0x0000004400bc8947 */ /* 0x004fec0003800000 */
.L_x_107:
[----:B------:R-:W-:Y:S01]  /*2660*/  ULEA UR4, UR6, UR37, 0x4 ;  /* 0x0000002506047291 */ /* 0x000fe2000f8e20ff */
[----:B------:R-:W-:Y:S01]  /*2670*/  SEL R3, R6, R3, !P2 ;  /* 0x0000000306037207 */ /* 0x000fe20005000000 */
[----:B------:R-:W-:Y:S01]  /*2680*/  UIADD3 UR5, UPT, UPT, UR5, 0x60, URZ ;  /* 0x0000006005057890 */ /* 0x000fe2000fffe0ff */
[----:B-1----:R-:W-:Y:S01]  /*2690*/  LEA R0, R11, UR37, 0x3 ;  /* 0x000000250b007c11 */ /* 0x002fe2000f8e18ff */
[----:B------:R-:W-:Y:S01]  /*26a0*/  UIADD3 UR4, UPT, UPT, UR4, 0xf0, URZ ;  /* 0x000000f004047890 */ /* 0x000fe2000fffe0ff */
[----:B------:R-:W-:Y:S01]  /*26b0*/  SHF.L.U32 R5, R10, 0x1f, RZ ;  /* 0x0000001f0a057819 */ /* 0x000fe200000006ff */
[----:B------:R1:W-:Y:S01]  /*26c0*/  @!P2 SYNCS.ARRIVE.TRANS64.RED RZ, [R3+URZ], R4 ;  /* 0x0000000403ffa9a7 */ /* 0x0003e200080004ff */
[----:B------:R-:W-:Y:S01]  /*26d0*/  UIADD3 UR6, UPT, UPT, UR6, 0x1, URZ ;  /* 0x0000000106067890 */ /* 0x000fe2000fffe0ff */
[----:B------:R-:W-:-:S03]  /*26e0*/  VIADD R8, R8, 0x1 ;  /* 0x0000000108087836 */ /* 0x000fc60000000000 */
[----:B------:R-:W-:Y:S02]  /*26f0*/  UISETP.NE.AND UP0, UPT, UR6, 0x2, UPT ;  /* 0x000000020600788c */ /* 0x000fe4000bf05270 */
[----:B------:R-:W-:Y:S06]  /*2700*/  UGETNEXTWORKID.BROADCAST [UR4], [UR5] ;  /* 0x00000000040073ca */ /* 0x000fec0008000100 */
[----:B------:R-:W-:Y:S01]  /*2710*/  USEL UR4, URZ, 0x1, UP0 ;  /* 0x00000001ff047887 */ /* 0x000fe20008000000 */
[----:B------:R-:W-:Y:S01]  /*2720*/  ISETP.NE.AND P0, PT, R8, 0x2, PT ;  /* 0x000000020800780c */ /* 0x000fe20003f05270 */
[----:B------:R-:W-:Y:S01]  /*2730*/  USEL UR6, UR6, URZ, UP0 ;  /* 0x000000ff06067287 */ /* 0x000fe20008000000 */
[----:B------:R-:W2:Y:S03]  /*2740*/  SYNCS.PHASECHK.TRANS64.TRYWAIT P1, [R0+URZ+0x60], R5 ;  /* 0x00006005000075a7 */ /* 0x000ea600080211ff */
[----:B------:R-:W-:Y:S01]  /*2750*/  LOP3.LUT R12, R12, UR4, RZ, 0x3c, !PT ;  /* 0x000000040c0c7c12 */ /* 0x000fe2000f8e3cff */
[----:B-12---:R-:W-:Y:S07]  /*2760*/  @!P1 BRA `(.L_x_43) ;  /* 0x0000004400909947 */ /* 0x006fee0003800000 */
.L_x_108:
[C---:B------:R-:W-:Y:S01]  /*2770*/  LEA R4, R11.reuse, UR37, 0x4 ;  /* 0x000000250b047c11 */ /* 0x040fe2000f8e20ff */
[----:B-1----:R-:W-:Y:S01]  /*2780*/  VIADD R0, R0, 0x70 ;  /* 0x0000007000007836 */ /* 0x002fe20000000000 */
[----:B------:R-:W-:Y:S01]  /*2790*/  SEL R8, R8, RZ, P0 ;  /* 0x000000ff08087207 */ /* 0x000fe20000000000 */
[----:B------:R-:W-:-:S03]  /*27a0*/  VIADD R11, R11, 0x1 ;  /* 0x000000010b0b7836 */ /* 0x000fc60000000000 */
[----:B------:R-:W1:Y:S01]  /*27b0*/  LDS.128 R4, [R4+0xf0] ;  /* 0x0000f00004047984 */ /* 0x000e620000000c00 */
[----:B------:R-:W-:Y:S02]  /*27c0*/  PRMT R0, RZ, 0x654, R0 ;  /* 0x00000654ff007816 */ /* 0x000fe40000000000 */
[C---:B------:R-:W-:Y:S01]  /*27d0*/  ISETP.NE.AND P1, PT, R11.reuse, 0x2, PT ;  /* 0x000000020b00780c */ /* 0x040fe20003f25270 */
[----:B------:R-:W-:Y:S01]  /*27e0*/  @!PT LDS RZ, [RZ] ;  /* 0x00000000fffff984 */ /* 0x000fe20000000800 */
[----:B------:R-:W-:Y:S01]  /*27f0*/  @!PT LDS RZ, [RZ] ;  /* 0x00000000fffff984 */ /* 0x000fe20000000800 */
[----:B------:R-:W-:Y:S01]  /*2800*/  @!PT LDS RZ, [RZ] ;  /* 0x00000000fffff984 */ /* 0x000fe20000000800 */
[----:B------:R-:W-:Y:S01]  /*2810*/  @!PT LDS RZ, [RZ] ;  /* 0x00000000fffff984 */ /* 0x000fe20000000800 */
[----:B------:R2:W-:Y:S06]  /*2820*/  MEMBAR.ALL.CTA ;  /* 0x0000000000007992 */ /* 0x0005ec0000008000 */
[----:B--2---:R-:W2:Y:S01]  /*2830*/  FENCE.VIEW.ASYNC.S ;  /* 0x00000000000073c6 */ /* 0x004ea20000000000 */
[----:B------:R-:W-:Y:S01]  /*2840*/  SEL R11, R11, RZ, P1 ;  /* 0x000000ff0b0b7207 */ /* 0x000fe20000800000 */
[----:B--2---:R2:W-:Y:S01]  /*2850*/  SYNCS.ARRIVE.TRANS64.RED.A1T0 RZ, [R0+URZ], RZ ;  /* 0x000000ff00ff79a7 */ /* 0x0045e200081004ff */
[----:B-1----:R-:W-:-:S02]  /*2860*/  LOP3.LUT P3, RZ, R6, 0x1, RZ, 0xc0, !PT ;  /* 0x0000000106ff7812 */ /* 0x002fc4000786c0ff */
[----:B------:R-:W-:-:S04]  /*2870*/  SEL R5, RZ, 0x1, P1 ;  /* 0x00000001ff057807 */ /* 0x000fc80000800000 */
[----:B------:R-:W-:Y:S02]  /*2880*/  LOP3.LUT R10, R10, R5, RZ, 0x3c, !PT ;  /* 0x000000050a0a7212 */ /* 0x000fe400078e3cff */
[----:B--2---:R-:W-:-:S04]  /*2890*/  SEL R0, RZ, 0x1, P0 ;  /* 0x00000001ff007807 */ /* 0x004fc80000000000 */
[----:B------:R-:W-:Y:S01]  /*28a0*/  LOP3.LUT R9, R9, R0, RZ, 0x3c, !PT ;  /* 0x0000000009097212 */ /* 0x000fe200078e3cff */
[----:B------:R-:W-:Y:S06]  /*28b0*/  @P3 BRA `(.L_x_44) ;  /* 0xfffffffc002c3947 */ /* 0x000fec000383ffff */
[----:B------:R-:W-:Y:S01]  /*28c0*/  ULEA UR5, UR6, UR37, 0x3 ;  /* 0x0000002506057291 */ /* 0x000fe2000f8e18ff */
[----:B------:R-:W-:-:S08]  /*28d0*/  SHF.L.U32 R3, R12, 0x1f, RZ ;  /* 0x0000001f0c037819 */ /* 0x000fd000000006ff */
[----:B------:R-:W1:Y:S02]  /*28e0*/  SYNCS.PHASECHK.TRANS64 P0, [UR5+0x70], R3 ;  /* 0x00007003ff0075a7 */ /* 0x000e640008001005 */
[----:B-1----:R-:W-:Y:S05]  /*28f0*/  @P0 BRA `(.L_x_45) ;  /* 0x0000000000080947 */ /* 0x002fea0003800000 */
[----:B------:R-:W1:Y:S02]  /*2900*/  SYNCS.PHASECHK.TRANS64.TRYWAIT P0, [UR5+0x70], R3 ;  /* 0x00007003ff0075a7 */ /* 0x000e640008001105 */
[----:B-1----:R-:W-:Y:S05]  /*2910*/  @!P0 BRA `(.L_x_46) ;  /* 0x0000004400388947 */ /* 0x002fea0003800000 */
.L_x_45:
[----:B------:R-:W-:-:S04]  /*2920*/  UIADD3 UR4, UPT, UPT, UR6, 0x1, URZ ;  /* 0x0000000106047890 */ /* 0x000fc8000fffe0ff */
[----:B------:R-:W-:-:S04]  /*2930*/  UISETP.NE.AND UP0, UPT, UR4, 0x2, UPT ;  /* 0x000000020400788c */ /* 0x000fc8000bf05270 */
[----:B------:R-:W-:Y:S02]  /*2940*/  USEL UR7, URZ, 0x1, UP0 ;  /* 0x00000001ff077887 */ /* 0x000fe40008000000 */
[----:B------:R-:W-:-:S04]  /*2950*/  USEL UR4, UR4, URZ, UP0 ;  /* 0x000000ff04047287 */ /* 0x000fc80008000000 */
[----:B------:R-:W-:Y:S01]  /*2960*/  ULEA UR4, UR4, UR37, 0x3 ;  /* 0x0000002504047291 */ /* 0x000fe2000f8e18ff */
[----:B-1----:R-:W-:-:S04]  /*2970*/  LOP3.LUT R3, R12, UR7, RZ, 0x3c, !PT ;  /* 0x000000070c037c12 */ /* 0x002fc8000f8e3cff */
[----:B------:R-:W-:-:S04]  /*2980*/  SHF.L.U32 R0, R3, 0x1f, RZ ;  /* 0x0000001f03007819 */ /* 0x000fc800000006ff */
[----:B------:R-:W1:Y:S02]  /*2990*/  SYNCS.PHASECHK.TRANS64 P0, [UR4+0x70], R0 ;  /* 0x00007000ff0075a7 */ /* 0x000e640008001004 */
[----:B-1----:R-:W-:Y:S05]  /*29a0*/  @P0 EXIT ;  /* 0x000000000000094d */ /* 0x002fea0003800000 */
[----:B------:R-:W-:Y:S02]  /*29b0*/  SHF.L.U32 R3, R3, 0x1f, RZ ;  /* 0x0000001f03037819 */ /* 0x000fe400000006ff */
[----:B------:R-:W-:-:S07]  /*29c0*/  MOV R0, UR4 ;  /* 0x0000000400007c02 */ /* 0x000fce0008000f00 */
.L_x_47:
[----:B-1----:R1:W2:Y:S02]  /*29d0*/  SYNCS.PHASECHK.TRANS64.TRYWAIT P0, [R0+URZ+0x70], R3 ;  /* 0x00007003000075a7 */ /* 0x0022a400080011ff */
[----:B--2---:R-:W-:Y:S05]  /*29e0*/  @!P0 NANOSLEEP.SYNCS 0x989680 ;  /* 0x009896800000895d */ /* 0x004fea0003900000 */
[----:B------:R-:W2:Y:S02]  /*29f0*/  @!P0 SYNCS.PHASECHK.TRANS64 P0, [R0+URZ+0x70], R3 ;  /* 0x00007003000085a7 */ /* 0x000ea400080010ff */
[----:B--2---:R-:W-:Y:S05]  /*2a00*/  @P0 EXIT ;  /* 0x000000000000094d */ /* 0x004fea0003800000 */
[----:B------:R-:W-:Y:S05]  /*2a10*/  BRA `(.L_x_47) ;  /* 0xfffffffc00ec7947 */ /* 0x000fea000383ffff */
.L_x_40:
[----:B------:R-:W-:-:S09]  /*2a20*/  UISETP.NE.AND UP1, UPT, UR8, URZ, UPT ;  /* 0x000000ff0800728c */ /* 0x000fd2000bf25270 */
[----:B------:R-:W-:Y:S05]  /*2a30*/  BRA.U UP1, `(.L_x_48) ;  /* 0x0000000d01b47547 */ /* 0x000fea000b800000 */
[----:B------:R-:W-:Y:S01]  /*2a40*/  UMOV UR4, 0x40 ;  /* 0x0000004000047882 */ /* 0x000fe20000000000 */
[----:B------:R-:W-:Y:S01]  /*2a50*/  NOP ;  /* 0x0000000000007918 */ /* 0x000fe20000000000 */
[----:B------:R-:W-:Y:S01]  /*2a60*/  ULEA UR4, UR37, UR4, 0x18 ;  /* 0x0000000425047291 */ /* 0x000fe2000f8ec0ff */
[----:B------:R-:W-:Y:S02]  /*2a70*/  UMOV UR5, 0x400 ;  /* 0x0000040000057882 */ /* 0x000fe40000000000 */
[----:B------:R-:W-:-:S06]  /*2a80*/  ULEA UR37, UR37, UR5, 0x18 ;  /* 0x0000000525257291 */ /* 0x000fcc000f8ec0ff */
[----:B------:R-:W1:Y:S02]  /*2a90*/  LDS.U8 R0, [UR4+0x1c] ;  /* 0x00001c04ff007984 */ /* 0x000e640008000000 */
[----:B-1----:R-:W-:-:S13]  /*2aa0*/  ISETP.NE.AND P0, PT, R0, RZ, PT ;  /* 0x000000ff0000720c */ /* 0x002fda0003f05270 */
[----:B------:R-:W-:Y:S05]  /*2ab0*/  @P0 BRA `(.L_x_49) ;  /* 0x0000000000580947 */ /* 0x000fea0003800000 */
[----:B------:R-:W-:-:S13]  /*2ac0*/  ELECT P0, URZ, PT ;  /* 0x0000000000ff782f */ /* 0x000fda0003800000 */
[----:B------:R-:W-:Y:S05]  /*2ad0*/  @!P0 BRA `(.L_x_50) ;  /* 0x0000000000608947 */ /* 0x000fea0003800000 */
[----:B------:R-:W-:Y:S01]  /*2ae0*/  UMOV UR5, 0x10 ;  /* 0x0000001000057882 */ /* 0x000fe20000000000 */
[----:B------:R-:W-:Y:S01]  /*2af0*/  HFMA2 R0, -RZ, RZ, 0, 5.9604644775390625e-08 ;  /* 0x00000001ff007431 */ /* 0x000fe200000001ff */
[----:B------:R-:W-:-:S03]  /*2b00*/  MOV R2, 0xffff ;  /* 0x0000ffff00027802 */ /* 0x000fc60000000f00 */
[----:B------:R-:W-:Y:S04]  /*2b10*/  DEPBAR.LE SB1, 0x36 ;  /* 0x00009d800000791a */ /* 0x000fe80000000000 */
[----:B------:R-:W1:Y:S02]  /*2b20*/  UTCATOMSWS.FIND_AND_SET.ALIGN UP0, UR5, UR5 ;  /* 0x00000005000575e3 */ /* 0x000e640008000800 */
[----:B-1----:R-:W-:Y:S01]  /*2b30*/  MOV R3, UR5 ;  /* 0x0000000500037c02 */ /* 0x002fe20008000f00 */
[----:B------:R-:W-:Y:S06]  /*2b40*/  BRA.U UP0, `(.L_x_51) ;  /* 0x0000000100187547 */ /* 0x000fec000b800000 */
.L_x_52:
[----:B------:R-:W-:Y:S05]  /*2b50*/  NANOSLEEP 0x64 ;  /* 0x000000640000795d */ /* 0x000fea0003800000 */
[----:B------:R-:W-:-:S05]  /*2b60*/  UMOV UR5, 0x10 ;  /* 0x0000001000057882 */ /* 0x000fca0000000000 */
[----:B------:R-:W-:Y:S04]  /*2b70*/  DEPBAR.LE SB1, 0x36 ;  /* 0x00009d800000791a */ /* 0x000fe80000000000 */
[----:B------:R-:W1:Y:S02]  /*2b80*/  UTCATOMSWS.FIND_AND_SET.ALIGN UP0, UR5, UR5 ;  /* 0x00000005000575e3 */ /* 0x000e640008000800 */
[----:B-1----:R-:W-:Y:S01]  /*2b90*/  MOV R3, UR5 ;  /* 0x0000000500037c02 */ /* 0x002fe20008000f00 */
[----:B------:R-:W-:Y:S05]  /*2ba0*/  BRA.U !UP0, `(.L_x_52) ;  /* 0xfffffffd08e87547 */ /* 0x000fea000b83ffff */
.L_x_51:
[-C--:B------:R-:W-:Y:S02]  /*2bb0*/  SHF.L.U32 R2, R2, R3.reuse, RZ ;  /* 0x0000000302027219 */ /* 0x080fe400000006ff */
[----:B------:R-:W-:Y:S01]  /*2bc0*/  SHF.L.U32 R0, R0, R3, RZ ;  /* 0x0000000300007219 */ /* 0x000fe200000006ff */
[----:B------:R-:W-:Y:S02]  /*2bd0*/  IMAD.SHL.U32 R3, R3, 0x20, RZ ;  /* 0x0000002003037824 */ /* 0x000fe400078e00ff */
[----:B------:R1:W-:Y:S04]  /*2be0*/  ATOMS.OR RZ, [UR4+0x14], R2 ;  /* 0x00001402ffff798c */ /* 0x0003e8000b000004 */
[----:B------:R1:W-:Y:S04]  /*2bf0*/  ATOMS.OR RZ, [UR4+0x18], R0 ;  /* 0x00001800ffff798c */ /* 0x0003e8000b000004 */
[----:B------:R1:W-:Y:S01]  /*2c00*/  STS [UR37+0x110], R3 ;  /* 0x00011003ff007988 */ /* 0x0003e20008000825 */
[----:B------:R-:W-:Y:S05]  /*2c10*/  BRA `(.L_x_50) ;  /* 0x0000000000107947 */ /* 0x000fea0003800000 */
.L_x_49:
[----:B------:R-:W-:Y:S02]  /*2c20*/  MOV R0, 0xffffffff ;  /* 0xffffffff00007802 */ /* 0x000fe40000000f00 */
[----:B------:R-:W-:-:S03]  /*2c30*/  MOV R2, 0x2c60 ;  /* 0x00002c6000027802 */ /* 0x000fc60000000f00 */
[----:B------:R1:W-:Y:S04]  /*2c40*/  STS [UR37+0x110], R0 ;  /* 0x00011000ff007988 */ /* 0x0003e80008000825 */
[----:B-1-3-5:R-:W-:Y:S05]  /*2c50*/  CALL.REL.NOINC `($__internal_1_$__cuda_sm10x_tcgen05_guardrail_trap_phase_invalid_during_alloc) ;  /* 0x0000004400b47944 */ /* 0x02afea0003c00000 */
.L_x_50:
[----:B------:R-:W-:Y:S05]  /*2c60*/  WARPSYNC.ALL ;  /* 0x0000000000007948 */ /* 0x000fea0003800000 */
[----:B------:R-:W2:Y:S01]  /*2c70*/  S2UR UR5, SR_CgaCtaId ;  /* 0x00000000000579c3 */ /* 0x000ea20000008800 */
[----:B------:R-:W-:Y:S01]  /*2c80*/  UMOV UR4, 0x400 ;  /* 0x0000040000047882 */ /* 0x000fe20000000000 */
[----:B------:R-:W-:-:S06]  /*2c90*/  NOP ;  /* 0x0000000000007918 */ /* 0x000fcc0000000000 */
[----:B------:R-:W-:Y:S06]  /*2ca0*/  BAR.ARV 0x6, 0xa0 ;  /* 0x0182800000007b1d */ /* 0x000fec0000002000 */
[----:B------:R-:W4:Y:S01]  /*2cb0*/  LDCU UR7, c[0x0][0x38c] ;  /* 0x00007180ff0777ac */ /* 0x000f220008000800 */
[----:B------:R-:W-:Y:S01]  /*2cc0*/  IMAD.MOV.U32 R11, RZ, RZ, 0x1 ;  /* 0x00000001ff0b7424 */ /* 0x000fe200078e00ff */
[----:B------:R-:W-:Y:S01]  /*2cd0*/  CS2R R8, SRZ ;  /* 0x0000000000087805 */ /* 0x000fe2000001ff00 */
[----:B------:R-:W-:Y:S01]  /*2ce0*/  IMAD.MOV.U32 R10, RZ, RZ, RZ ;  /* 0x000000ffff0a7224 */ /* 0x000fe200078e00ff */
[----:B------:R-:W3:Y:S01]  /*2cf0*/  LDCU UR6, c[0x0][0x38c] ;  /* 0x00007180ff0677ac */ /* 0x000ee20008000800 */
[----:B------:R-:W-:Y:S01]  /*2d00*/  UMOV UR15, URZ ;  /* 0x000000ff000f7c82 */ /* 0x000fe20008000000 */
[----:B------:R-:W-:Y:S01]  /*2d10*/  UMOV UR14, URZ ;  /* 0x000000ff000e7c82 */ /* 0x000fe20008000000 */
[----:B--2---:R-:W-:Y:S01]  /*2d20*/  ULEA UR5, UR5, UR4, 0x18 ;  /* 0x0000000405057291 */ /* 0x004fe2000f8ec0ff */
[----:B------:R-:W-:Y:S01]  /*2d30*/  UMOV UR24, 0x0 ;  /* 0x0000000000187882 */ /* 0x000fe20000000000 */
[----:B------:R-:W-:-:S02]  /*2d40*/  UMOV UR25, 0x81004a0 ;  /* 0x081004a000197882 */ /* 0x000fc40000000000 */
[----:B------:R-:W-:Y:S02]  /*2d50*/  UIADD3 UR10, UPT, UPT, UR5, 0x4400, URZ ;  /* 0x00004400050a7890 */ /* 0x000fe4000fffe0ff */
[----:B------:R-:W-:Y:S02]  /*2d60*/  UIADD3 UR11, UPT, UPT, UR5, 0x14400, URZ ;  /* 0x00014400050b7890 */ /* 0x000fe4000fffe0ff */
[----:B----4-:R-:W-:Y:S01]  /*2d70*/  UIADD3 UR7, UPT, UPT, UR7, 0x7f, URZ ;  /* 0x0000007f07077890 */ /* 0x010fe2000fffe0ff */
[----:B-1----:R-:W1:Y:S01]  /*2d80*/  LDS R0, [UR5+0x110] ;  /* 0x00011005ff007984 */ /* 0x002e620008000800 */
[----:B------:R-:W-:Y:S02]  /*2d90*/  USHF.R.U32.HI UR10, URZ, 0x4, UR10 ;  /* 0x00000004ff0a7899 */ /* 0x000fe4000801160a */
[----:B------:R-:W-:Y:S02]  /*2da0*/  USHF.R.S32.HI UR4, URZ, 0x1f, UR7 ;  /* 0x0000001fff047899 */ /* 0x000fe40008011407 */
[----:B------:R-:W-:-:S02]  /*2db0*/  USHF.R.U32.HI UR11, URZ, 0x4, UR11 ;  /* 0x00000004ff0b7899 */ /* 0x000fc4000801160b */
[----:B------:R-:W-:Y:S02]  /*2dc0*/  ULEA.HI UR4, UR4, UR7, URZ, 0x7 ;  /* 0x0000000704047291 */ /* 0x000fe4000f8f38ff */
[----:B------:R-:W-:Y:S02]  /*2dd0*/  ULOP3.LUT UR10, UR10, 0x3fff, URZ, 0xc0, !UPT ;  /* 0x00003fff0a0a7892 */ /* 0x000fe4000f8ec0ff */
[----:B------:R-:W-:Y:S02]  /*2de0*/  USHF.R.S32.HI UR4, URZ, 0x7, UR4 ;  /* 0x00000007ff047899 */ /* 0x000fe40008011404 */
[----:B------:R-:W-:Y:S02]  /*2df0*/  ULOP3.LUT UR11, UR11, 0x3fff, URZ, 0xc0, !UPT ;  /* 0x00003fff0b0b7892 */ /* 0x000fe4000f8ec0ff */
[----:B------:R-:W-:Y:S01]  /*2e00*/  UISETP.LT.AND UP0, UPT, UR4, 0x1, UPT ;  /* 0x000000010400788c */ /* 0x000fe2000bf01270 */
[----:B------:R-:W-:Y:S01]  /*2e10*/  UMOV UR22, 0x0 ;  /* 0x0000000000167882 */ /* 0x000fe20000000000 */
[----:B------:R-:W-:-:S02]  /*2e20*/  UMOV UR23, 0x81004a0 ;  /* 0x081004a000177882 */ /* 0x000fc40000000000 */
[----:B------:R-:W-:Y:S02]  /*2e30*/  USEL UR9, UR4, 0x1, !UP0 ;  /* 0x0000000104097887 */ /* 0x000fe4000c000000 */
[----:B------:R-:W-:Y:S02]  /*2e40*/  ULOP3.LUT UR10, UR10, 0x10000, URZ, 0xfc, !UPT ;  /* 0x000100000a0a7892 */ /* 0x000fe4000f8efcff */
[----:B------:R-:W-:Y:S02]  /*2e50*/  ULOP3.LUT UR11, UR11, 0x10000, URZ, 0xfc, !UPT ;  /* 0x000100000b0b7892 */ /* 0x000fe4000f8efcff */
[----:B------:R-:W-:Y:S02]  /*2e60*/  UIADD3 UR9, UPT, UPT, -UR9, URZ, URZ ;  /* 0x000000ff09097290 */ /* 0x000fe4000fffe1ff */
[----:B---3--:R-:W-:Y:S01]  /*2e70*/  UISETP.GE.AND UP3, UPT, UR6, 0x1, UPT ;  /* 0x000000010600788c */ /* 0x008fe2000bf66270 */
[----:B------:R-:W-:Y:S01]  /*2e80*/  UMOV UR20, 0x0 ;  /* 0x0000000000147882 */ /* 0x000fe20000000000 */
[----:B------:R-:W-:Y:S01]  /*2e90*/  UMOV UR21, 0x81004a0 ;  /* 0x081004a000157882 */ /* 0x000fe20000000000 */
[----:B------:R-:W-:Y:S01]  /*2ea0*/  UMOV UR18, 0x0 ;  /* 0x0000000000127882 */ /* 0x000fe20000000000 */
[----:B------:R-:W-:Y:S01]  /*2eb0*/  UMOV UR19, 0x81004a0 ;  /* 0x081004a000137882 */ /* 0x000fe20000000000 */
[----:B-1----:R-:W-:-:S15]  /*2ec0*/  R2UR UR16, R0 ;  /* 0x00000000001072ca */ /* 0x002fde00000e0000 */
.L_x_59:
[----:B------:R-:W-:Y:S02]  /*2ed0*/  LEA R0, R10, UR5, 0x3 ;  /* 0x000000050a007c11 */ /* 0x000fe4000f8e18ff */
[----:B------:R-:W-:Y:S02]  /*2ee0*/  SHF.L.U32 R5, R9, 0x1f, RZ ;  /* 0x0000001f09057819 */ /* 0x000fe400000006ff */
[----:B------:R-:W-:Y:S01]  /*2ef0*/  PLOP3.LUT P0, PT, PT, PT, UP3, 0x80, 0x8 ;  /* 0x000000000008781c */ /* 0x000fe20003f0f038 */
[----:B------:R-:W-:Y:S01]  /*2f00*/  VIADD R3, R0, 0x70 ;  /* 0x0000007000037836 */ /* 0x000fe20000000000 */
[----:B-1----:R-:W1:Y:S02]  /*2f10*/  SYNCS.PHASECHK.TRANS64.TRYWAIT P1, [R0+URZ+0x60], R5 ;  /* 0x00006005000075a7 */ /* 0x002e6400080211ff */
[----:B-1-3--:R-:W-:Y:S09]  /*2f20*/  @!P1 BRA `(.L_x_53) ;  /* 0x0000003c00cc9947 */ /* 0x00aff20003800000 */
.L_x_110:
[----:B------:R-:W-:Y:S01]  /*2f30*/  LEA R4, R10, UR5, 0x4 ;  /* 0x000000050a047c11 */ /* 0x000fe2000f8e20ff */
[----:B------:R-:W-:Y:S01]  /*2f40*/  @UP3 ULEA UR6, UR14, UR5, 0x3 ;  /* 0x000000050e063291 */ /* 0x000fe2000f8e18ff */
[----:B------:R-:W-:Y:S01]  /*2f50*/  PLOP3.LUT P2, PT, PT, PT, PT, 0x80, 0x8 ;  /* 0x000000000008781c */ /* 0x000fe20003f4f070 */
[----:B------:R-:W-:Y:S01]  /*2f60*/  ULEA UR7, UR15, UR5, 0x3 ;  /* 0x000000050f077291 */ /* 0x000fe2000f8e18ff */
[----:B------:R-:W-:Y:S01]  /*2f70*/  PRMT R3, RZ, 0x654, R3 ;  /* 0x00000654ff037816 */ /* 0x000fe20000000003 */
[----:B------:R-:W-:Y:S01]  /*2f80*/  ULEA UR8, UR15, UR16, 0x6 ;  /* 0x000000100f087291 */ /* 0x000fe2000f8e30ff */
[----:B-1----:R-:W1:Y:S01]  /*2f90*/  LDS.128 R4, [R4+0xf0] ;  /* 0x0000f00004047984 */ /* 0x002e620000000c00 */
[----:B------:R-:W-:Y:S02]  /*2fa0*/  @P0 SHF.L.U32 R2, R8, 0x1f, RZ ;  /* 0x0000001f08020819 */ /* 0x000fe400000006ff */
[----:B------:R-:W-:Y:S01]  /*2fb0*/  SHF.L.U32 R0, R11, 0x1f, RZ ;  /* 0x0000001f0b007819 */ /* 0x000fe200000006ff */
[----:B------:R-:W-:Y:S01]  /*2fc0*/  @!PT LDS RZ, [RZ] ;  /* 0x00000000fffff984 */ /* 0x000fe20000000800 */
[----:B------:R-:W-:Y:S01]  /*2fd0*/  @!PT LDS RZ, [RZ] ;  /* 0x00000000fffff984 */ /* 0x000fe20000000800 */
[----:B------:R-:W-:Y:S01]  /*2fe0*/  @!PT LDS RZ, [RZ] ;  /* 0x00000000fffff984 */ /* 0x000fe20000000800 */
[----:B------:R-:W-:Y:S01]  /*2ff0*/  @!PT LDS RZ, [RZ] ;  /* 0x00000000fffff984 */ /* 0x000fe20000000800 */
[----:B------:R2:W-:Y:S06]  /*3000*/  MEMBAR.ALL.CTA ;  /* 0x0000000000007992 */ /* 0x0005ec0000008000 */
[----:B--2---:R-:W2:Y:S02]  /*3010*/  FENCE.VIEW.ASYNC.S ;  /* 0x00000000000073c6 */ /* 0x004ea40000000000 */
[----:B--2---:R2:W-:Y:S01]  /*3020*/  SYNCS.ARRIVE.TRANS64.RED.A1T0 RZ, [R3+URZ], RZ ;  /* 0x000000ff03ff79a7 */ /* 0x0045e200081004ff */
[----:B------:R2:W3:Y:S01]  /*3030*/  @P0 SYNCS.PHASECHK.TRANS64.TRYWAIT P2, [UR6], R2 ;  /* 0x00000002ff0005a7 */ /* 0x0004e20008041106 */
[----:B-1----:R-:W-:Y:S01]  /*3040*/  LOP3.LUT P1, RZ, R6, 0x1, RZ, 0xc0, !PT ;  /* 0x0000000106ff7812 */ /* 0x002fe2000782c0ff */
[----:B------:R-:W1:Y:S02]  /*3050*/  SYNCS.PHASECHK.TRANS64.TRYWAIT P0, [UR7+0xa0], R0 ;  /* 0x0000a000ff0075a7 */ /* 0x000e640008001107 */
[----:B-123--:R-:W-:Y:S10]  /*3060*/  @!P0 BRA `(.L_x_54) ;  /* 0x0000003c00908947 */ /* 0x00eff40003800000 */
.L_x_112:
[----:B------:R-:W-:Y:S01]  /*3070*/  IADD3 R10, PT, PT, R10, 0x1, RZ ;  /* 0x000000010a0a7810 */ /* 0x000fe20007ffe0ff */
[----:B------:R-:W-:Y:S06]  /*3080*/  BRA.U !UP3, `(.L_x_55) ;  /* 0x000000010bc07547 */ /* 0x000fec000b800000 */
[----:B------:R-:W-:Y:S01]  /*3090*/  UPLOP3.LUT UP4, UPT, UPT, UPT, UPT, 0x40, 0x4 ;  /* 0x000000000004789c */ /* 0x000fe20003f8e870 */
[----:B------:R-:W-:Y:S01]  /*30a0*/  UMOV UR13, UR9 ;  /* 0x00000009000d7c82 */ /* 0x000fe20008000000 */
[----:B------:R-:W-:Y:S01]  /*30b0*/  UMOV UR12, UR4 ;  /* 0x00000004000c7c82 */ /* 0x000fe20008000000 */
[----:B------:R-:W-:-:S08]  /*30c0*/  UMOV UR17, UR14 ;  /* 0x0000000e00117c82 */ /* 0x000fd00008000000 */
.L_x_58:
[----:B------:R-:W-:Y:S02]  /*30d0*/  UIADD3 UR13, UPT, UPT, UR13, 0x1, URZ ;  /* 0x000000010d0d7890 */ /* 0x000fe4000fffe0ff */
[----:B--2---:R-:W-:Y:S02]  /*30e0*/  ULEA UR6, UR17, UR5, 0x3 ;  /* 0x0000000511067291 */ /* 0x004fe4000f8e18ff */
[----:B------:R-:W-:Y:S01]  /*30f0*/  UISETP.NE.AND UP0, UPT, UR13, URZ, UPT ;  /* 0x000000ff0d00728c */ /* 0x000fe2000bf05270 */
[----:B---3--:R-:W-:Y:S10]  /*3100*/  @P2 BRA `(.L_x_56) ;  /* 0x00000000000c2947 */ /* 0x008ff40003800000 */
[----:B-1----:R-:W-:Y:S04]  /*3110*/  SHF.L.U32 R3, R8, 0x1f, RZ ;  /* 0x0000001f08037819 */ /* 0x002fe800000006ff */
[----:B------:R-:W1:Y:S02]  /*3120*/  SYNCS.PHASECHK.TRANS64.TRYWAIT P0, [UR6], R3 ;  /* 0x00000003ff0075a7 */ /* 0x000e640008001106 */
[----:B-1----:R-:W-:Y:S05]  /*3130*/  @!P0 BRA `(.L_x_57) ;  /* 0x0000003c00748947 */ /* 0x002fea0003800000 */
.L_x_56:
[----:B------:R-:W-:Y:S01]  /*3140*/  UISETP.NE.AND UP1, UPT, UR12, 0x1, UPT ;  /* 0x000000010c00788c */ /* 0x000fe2000bf25270 */
[----:B------:R-:W-:Y:S01]  /*3150*/  PLOP3.LUT P2, PT, PT, PT, PT, 0x80, 0x8 ;  /* 0x000000000008781c */ /* 0x000fe20003f4f070 */
[----:B------:R-:W-:Y:S02]  /*3160*/  UIADD3 UR14, UPT, UPT, UR17, 0x1, URZ ;  /* 0x00000001110e7890 */ /* 0x000fe4000fffe0ff */
[----:B------:R-:W-:Y:S02]  /*3170*/  ULEA UR28, UR17, UR11, 0x9 ;  /* 0x0000000b111c7291 */ /* 0x000fe4000f8e48ff */
[----:B------:R-:W-:Y:S01]  /*3180*/  UISETP.NE.AND UP2, UPT, UR14, 0x4, UPT ;  /* 0x000000040e00788c */ /* 0x000fe2000bf45270 */
[----:B------:R-:W-:Y:S01]  /*3190*/  PLOP3.LUT P0, PT, PT, PT, UP1, 0x80, 0x8 ;  /* 0x000000000008781c */ /* 0x000fe20003f0f018 */
[----:B------:R-:W-:Y:S02]  /*31a0*/  UIADD3 UR40, UPT, UPT, UR28, 0x2, URZ ;  /* 0x000000021c287890 */ /* 0x000fe4000fffe0ff */
[----:B------:R-:W-:Y:S02]  /*31b0*/  USEL UR27, URZ, 0x1, UP2 ;  /* 0x00000001ff1b7887 */ /* 0x000fe40009000000 */
[----:B------:R-:W-:Y:S02]  /*31c0*/  USEL UR14, UR14, URZ, UP2 ;  /* 0x000000ff0e0e7287 */ /* 0x000fe40009000000 */
[----:B------:R-:W-:Y:S02]  /*31d0*/  UIADD3 UR36, UPT, UPT, UR28, 0x4, URZ ;  /* 0x000000041c247890 */ /* 0x000fe4000fffe0ff */
[----:B------:R-:W-:Y:S01]  /*31e0*/  @UP1 ULEA UR26, UR14, UR5, 0x3 ;  /* 0x000000050e1a1291 */ /* 0x000fe2000f8e18ff */
[----:B------:R-:W-:Y:S01]  /*31f0*/  LOP3.LUT R8, R8, UR27, RZ, 0x3c, !PT ;  /* 0x0000001b08087c12 */ /* 0x000fe2000f8e3cff */
[----:B------:R-:W-:Y:S02]  /*3200*/  UIADD3 UR32, UPT, UPT, UR28, 0x6, URZ ;  /* 0x000000061c207890 */ /* 0x000fe4000fffe0ff */
[----:B------:R-:W-:Y:S01]  /*3210*/  UIADD3 UR6, UPT, UPT, UR6, 0x20, URZ ;  /* 0x0000002006067890 */ /* 0x000fe2000fffe0ff */
[----:B-1----:R-:W-:Y:S01]  /*3220*/  @P0 SHF.L.U32 R0, R8, 0x1f, RZ ;  /* 0x0000001f08000819 */ /* 0x002fe200000006ff */
[----:B------:R-:W-:Y:S01]  /*3230*/  UIADD3 UR12, UPT, UPT, UR12, -0x1, URZ ;  /* 0xffffffff0c0c7890 */ /* 0x000fe2000fffe0ff */
[----:B------:R-:W-:Y:S02]  /*3240*/  UMOV UR29, 0x40004040 ;  /* 0x40004040001d7882 */ /* 0x000fe40000000000 */
[----:B------:R2:W3:Y:S01]  /*3250*/  @P0 SYNCS.PHASECHK.TRANS64.TRYWAIT P2, [UR26], R0 ;  /* 0x00000000ff0005a7 */ /* 0x0004e2000804111a */
[----:B------:R-:W-:Y:S01]  /*3260*/  ULEA UR26, UR17, UR10, 0xa ;  /* 0x0000000a111a7291 */ /* 0x000fe2000f8e50ff */
[----:B------:R-:W-:Y:S01]  /*3270*/  UMOV UR27, 0x40004040 ;  /* 0x40004040001b7882 */ /* 0x000fe20000000000 */
[----:B------:R-:W-:Y:S02]  /*3280*/  UMOV UR41, 0x40004040 ;  /* 0x4000404000297882 */ /* 0x000fe40000000000 */
[----:B------:R-:W-:Y:S02]  /*3290*/  UIADD3 UR38, UPT, UPT, UR26, 0x2, URZ ;  /* 0x000000021a267890 */ /* 0x000fe4000fffe0ff */
[----:B------:R-:W-:Y:S02]  /*32a0*/  UIADD3 UR34, UPT, UPT, UR26, 0x4, URZ ;  /* 0x000000041a227890 */ /* 0x000fe4000fffe0ff */
[----:B------:R-:W-:Y:S01]  /*32b0*/  UIADD3 UR30, UPT, UPT, UR26, 0x6, URZ ;  /* 0x000000061a1e7890 */ /* 0x000fe2000fffe0ff */
[----:B------:R2:W-:Y:S01]  /*32c0*/  UTCIMMA gdesc[UR26], gdesc[UR28], tmem[UR8], tmem[UR24], idesc[UR25], UP4 ;  /* 0x00ff181c1a0075ea */ /* 0x0005e2000a000108 */
[----:B------:R-:W-:Y:S01]  /*32d0*/  UPLOP3.LUT UP4, UPT, UPT, UPT, UPT, 0x80, 0x8 ;  /* 0x000000000008789c */ /* 0x000fe20003f8f070 */
[----:B------:R-:W-:Y:S01]  /*32e0*/  UMOV UR39, 0x40004040 ;  /* 0x4000404000277882 */ /* 0x000fe20000000000 */
[----:B------:R-:W-:Y:S01]  /*32f0*/  UMOV UR37, 0x40004040 ;  /* 0x4000404000257882 */ /* 0x000fe20000000000 */
[----:B------:R2:W-:Y:S01]  /*3300*/  UTCIMMA gdesc[UR38], gdesc[UR40], tmem[UR8], tmem[UR22], idesc[UR23], UPT ;  /* 0x00ff1628260075ea */ /* 0x0005e2000b800108 */
[----:B------:R-:W-:Y:S01]  /*3310*/  UMOV UR35, 0x40004040 ;  /* 0x4000404000237882 */ /* 0x000fe20000000000 */
[----:B------:R-:W-:Y:S01]  /*3320*/  UMOV UR33, 0x40004040 ;  /* 0x4000404000217882 */ /* 0x000fe20000000000 */
[----:B------:R-:W-:Y:S01]  /*3330*/  UMOV UR31, 0x40004040 ;  /* 0x40004040001f7882 */ /* 0x000fe20000000000 */
[----:B------:R2:W-:Y:S01]  /*3340*/  UTCIMMA gdesc[UR34], gdesc[UR36], tmem[UR8], tmem[UR20], idesc[UR21], UPT ;  /* 0x00ff1424220075ea */ /* 0x0005e2000b800108 */
[----:B------:R2:W-:Y:S01]  /*3350*/  UTCIMMA gdesc[UR30], gdesc[UR32], tmem[UR8], tmem[UR18], idesc[UR19], UPT ;  /* 0x00ff12201e0075ea */ /* 0x0005e2000b800108 */
[----:B------:R2:W-:Y:S01]  /*3360*/  UTCBAR [UR6], URZ ;  /* 0x000000ff060073e9 */ /* 0x0005e200080000ff */
[----:B------:R-:W-:Y:S01]  /*3370*/  UMOV UR17, UR14 ;  /* 0x0000000e00117c82 */ /* 0x000fe20008000000 */
[----:B------:R-:W-:Y:S05]  /*3380*/  BRA.U UP0, `(.L_x_58) ;  /* 0xfffffffd00507547 */ /* 0x000fea000b83ffff */
.L_x_55:
[----:B------:R-:W-:Y:S01]  /*3390*/  UIADD3 UR15, UPT, UPT, UR15, 0x1, URZ ;  /* 0x000000010f0f7890 */ /* 0x000fe2000fffe0ff */
[C---:B------:R-:W-:Y:S01]  /*33a0*/  ISETP.NE.AND P0, PT, R10.reuse, 0x2, PT ;  /* 0x000000020a00780c */ /* 0x040fe20003f05270 */
[----:B------:R-:W-:Y:S02]  /*33b0*/  UIADD3 UR7, UPT, UPT, UR7, 0x80, URZ ;  /* 0x0000008007077890 */ /* 0x000fe4000fffe0ff */
[----:B------:R-:W-:Y:S01]  /*33c0*/  UISETP.NE.AND UP0, UPT, UR15, 0x4, UPT ;  /* 0x000000040f00788c */ /* 0x000fe2000bf05270 */
[----:B-12---:R-:W-:Y:S02]  /*33d0*/  SEL R0, RZ, 0x1, P0 ;  /* 0x00000001ff007807 */ /* 0x006fe40000000000 */
[----:B------:R-:W-:Y:S01]  /*33e0*/  SEL R10, R10, RZ, P0 ;  /* 0x000000ff0a0a7207 */ /* 0x000fe20000000000 */
[----:B------:R-:W-:Y:S01]  /*33f0*/  USEL UR6, URZ, 0x1, UP0 ;  /* 0x00000001ff067887 */ /* 0x000fe20008000000 */
[----:B------:R-:W-:Y:S01]  /*3400*/  LOP3.LUT R9, R9, R0, RZ, 0x3c, !PT ;  /* 0x0000000009097212 */ /* 0x000fe200078e3cff */
[----:B------:R-:W-:Y:S01]  /*3410*/  USEL UR15, UR15, URZ, UP0 ;  /* 0x000000ff0f0f7287 */ /* 0x000fe20008000000 */
[----:B------:R1:W-:Y:S03]  /*3420*/  UTCBAR [UR7], URZ ;  /* 0x000000ff070073e9 */ /* 0x0003e600080000ff */
[----:B------:R-:W-:Y:S01]  /*3430*/  LOP3.LUT R11, R11, UR6, RZ, 0x3c, !PT ;  /* 0x000000060b0b7c12 */ /* 0x000fe2000f8e3cff */
[----:B------:R-:W-:Y:S07]  /*3440*/  @P1 BRA `(.L_x_59) ;  /* 0xfffffff800a01947 */ /* 0x000fee000383ffff */
[----:B------:R-:W2:Y:S01]  /*3450*/  S2UR UR4, SR_CgaCtaId ;  /* 0x00000000000479c3 */ /* 0x000ea20000008800 */
[----:B------:R-:W-:Y:S01]  /*3460*/  ELECT P0, URZ, PT ;  /* 0x0000000000ff782f */ /* 0x000fe20003800000 */
[----:B------:R-:W-:Y:S01]  /*3470*/  IMAD.MOV.U32 R0, RZ, RZ, 0x1 ;  /* 0x00000001ff007424 */ /* 0x000fe200078e00ff */
[----:B------:R-:W-:Y:S01]  /*3480*/  UIADD3 UR5, UPT, UPT, UR5, 0xa0, URZ ;  /* 0x000000a005057890 */ /* 0x000fe2000fffe0ff */
[----:B------:R-:W-:Y:S01]  /*3490*/  SHF.L.U32 R3, R11, 0x1f, RZ ;  /* 0x0000001f0b037819 */ /* 0x000fe200000006ff */
[----:B------:R-:W-:-:S03]  /*34a0*/  UMOV UR6, 0x40 ;  /* 0x0000004000067882 */ /* 0x000fc60000000000 */
[----:B------:R-:W-:Y:S01]  /*34b0*/  UVIRTCOUNT.DEALLOC.SMPOOL 0x80 ;  /* 0x000000800000784c */ /* 0x000fe20000000000 */
[----:B--2---:R-:W-:Y:S02]  /*34c0*/  ULEA UR4, UR4, UR6, 0x18 ;  /* 0x0000000604047291 */ /* 0x004fe4000f8ec0ff */
[----:B------:R-:W-:-:S07]  /*34d0*/  ULEA UR6, UR15, UR5, 0x3 ;  /* 0x000000050f067291 */ /* 0x000fce000f8e18ff */
[----:B------:R2:W-:Y:S02]  /*34e0*/  @P0 STS.U8 [UR4+0x1c], R0 ;  /* 0x00001c00ff000988 */ /* 0x0005e40008000004 */
[----:B------:R-:W4:Y:S02]  /*34f0*/  SYNCS.PHASECHK.TRANS64.TRYWAIT P0, [UR6], R3 ;  /* 0x00000003ff0075a7 */ /* 0x000f240008001106 */
[----:B--2-4-:R-:W-:Y:S05]  /*3500*/  @!P0 BRA `(.L_x_60) ;  /* 0x0000003800988947 */ /* 0x014fea0003800000 */
.L_x_115:
[----:B-1----:R-:W-:-:S04]  /*3510*/  UIADD3 UR7, UPT, UPT, UR15, 0x1, URZ ;  /* 0x000000010f077890 */ /* 0x002fc8000fffe0ff */
[----:B------:R-:W-:-:S04]  /*3520*/  UISETP.NE.AND UP0, UPT, UR7, 0x4, UPT ;  /* 0x000000040700788c */ /* 0x000fc8000bf05270 */
[----:B------:R-:W-:Y:S02]  /*3530*/  USEL UR8, URZ, 0x1, UP0 ;  /* 0x00000001ff087887 */ /* 0x000fe40008000000 */
[----:B------:R-:W-:-:S04]  /*3540*/  USEL UR7, UR7, URZ, UP0 ;  /* 0x000000ff07077287 */ /* 0x000fc80008000000 */
[----:B------:R-:W-:Y:S01]  /*3550*/  ULEA UR6, UR7, UR5, 0x3 ;  /* 0x0000000507067291 */ /* 0x000fe2000f8e18ff */
[----:B------:R-:W-:-:S04]  /*3560*/  LOP3.LUT R2, R11, UR8, RZ, 0x3c, !PT ;  /* 0x000000080b027c12 */ /* 0x000fc8000f8e3cff */
[----:B--2---:R-:W-:-:S04]  /*3570*/  SHF.L.U32 R3, R2, 0x1f, RZ ;  /* 0x0000001f02037819 */ /* 0x004fc800000006ff */
[----:B------:R-:W1:Y:S02]  /*3580*/  SYNCS.PHASECHK.TRANS64.TRYWAIT P0, [UR6], R3 ;  /* 0x00000003ff0075a7 */ /* 0x000e640008001106 */
[----:B-1----:R-:W-:Y:S05]  /*3590*/  @!P0 BRA `(.L_x_61) ;  /* 0x00000038008c8947 */ /* 0x002fea0003800000 */
.L_x_117:
        /* <DEDUP_REMOVED lines=9> */
.L_x_119:
[----:B------:R-:W-:-:S04]  /*3630*/  UIADD3 UR7, UPT, UPT, UR7, 0x1, URZ ;  /* 0x0000000107077890 */ /* 0x000fc8000fffe0ff */
[----:B------:R-:W-:-:S04]  /*3640*/  UISETP.NE.AND UP0, UPT, UR7, 0x4, UPT ;  /* 0x000000040700788c */ /* 0x000fc8000bf05270 */
[----:B------:R-:W-:Y:S02]  /*3650*/  USEL UR6, URZ, 0x1, UP0 ;  /* 0x00000001ff067887 */ /* 0x000fe40008000000 */
[----:B------:R-:W-:-:S04]  /*3660*/  USEL UR7, UR7, URZ, UP0 ;  /* 0x000000ff07077287 */ /* 0x000fc80008000000 */
[----:B------:R-:W-:Y:S01]  /*3670*/  ULEA UR7, UR7, UR5, 0x3 ;  /* 0x0000000507077291 */ /* 0x000fe2000f8e18ff */
[----:B-1----:R-:W-:-:S04]  /*3680*/  LOP3.LUT R3, R2, UR6, RZ, 0x3c, !PT ;  /* 0x0000000602037c12 */ /* 0x002fc8000f8e3cff */
[----:B------:R-:W-:-:S04]  /*3690*/  SHF.L.U32 R3, R3, 0x1f, RZ ;  /* 0x0000001f03037819 */ /* 0x000fc800000006ff */
[----:B------:R-:W1:Y:S02]  /*36a0*/  SYNCS.PHASECHK.TRANS64.TRYWAIT P0, [UR7], R3 ;  /* 0x00000003ff0075a7 */ /* 0x000e640008001107 */
[----:B-1----:R-:W-:Y:S05]  /*36b0*/  @!P0 BRA `(.L_x_63) ;  /* 0x0000003800748947 */ /* 0x002fea0003800000 */
.L_x_121:
[----:B------:R-:W-:Y:S01]  /*36c0*/  NOP ;  /* 0x0000000000007918 */ /* 0x000fe20000000000 */
[----:B-1----:R-:W1:Y:S01]  /*36d0*/  LDS R0, [UR4+0x14] ;  /* 0x00001404ff007984 */ /* 0x002e620008000800 */
[----:B------:R-:W-:Y:S01]  /*36e0*/  ULOP3.LUT UR6, UR16, 0xffff, URZ, 0xc0, !UPT ;  /* 0x0000ffff10067892 */ /* 0x000fe2000f8ec0ff */
[----:B------:R-:W-:Y:S01]  /*36f0*/  UMOV UR8, 0xffff ;  /* 0x0000ffff00087882 */ /* 0x000fe20000000000 */
[----:B------:R-:W-:Y:S02]  /*3700*/  UMOV UR5, 0x1 ;  /* 0x0000000100057882 */ /* 0x000fe40000000000 */
[----:B------:R-:W-:-:S04]  /*3710*/  USHF.R.U32.HI UR6, URZ, 0x5, UR6 ;  /* 0x00000005ff067899 */ /* 0x000fc80008011606 */
[----:B------:R-:W-:Y:S02]  /*3720*/  USHF.L.U32 UR8, UR8, UR6, URZ ;  /* 0x0000000608087299 */ /* 0x000fe400080006ff */
[----:B------:R-:W-:-:S04]  /*3730*/  USHF.L.U32 UR5, UR5, UR6, URZ ;  /* 0x0000000605057299 */ /* 0x000fc800080006ff */
[----:B-1----:R-:W-:-:S04]  /*3740*/  LOP3.LUT R0, R0, UR8, RZ, 0xc0, !PT ;  /* 0x0000000800007c12 */ /* 0x002fc8000f8ec0ff */
[----:B------:R-:W-:-:S13]  /*3750*/  ISETP.NE.AND P0, PT, R0, UR8, PT ;  /* 0x0000000800007c0c */ /* 0x000fda000bf05270 */
[----:B------:R-:W-:Y:S05]  /*3760*/  @P0 BRA `(.L_x_64) ;  /* 0x0000000000580947 */ /* 0x000fea0003800000 */
[----:B------:R-:W1:Y:S02]  /*3770*/  LDS R0, [UR4+0x18] ;  /* 0x00001804ff007984 */ /* 0x000e640008000800 */
[----:B-1----:R-:W-:-:S04]  /*3780*/  LOP3.LUT R0, R0, UR5, RZ, 0xc0, !PT ;  /* 0x0000000500007c12 */ /* 0x002fc8000f8ec0ff */
[----:B------:R-:W-:-:S13]  /*3790*/  ISETP.NE.AND P0, PT, R0, UR5, PT ;  /* 0x0000000500007c0c */ /* 0x000fda000bf05270 */
[----:B------:R-:W-:Y:S05]  /*37a0*/  @P0 BRA `(.L_x_65) ;  /* 0x00000000003c0947 */ /* 0x000fea0003800000 */
[----:B------:R-:W1:Y:S01]  /*37b0*/  S2R R2, SR_LANEID ;  /* 0x0000000000027919 */ /* 0x000e620000000000 */
[----:B------:R-:W-:Y:S01]  /*37c0*/  ULOP3.LUT UR8, URZ, UR8, URZ, 0x33, !UPT ;  /* 0x00000008ff087292 */ /* 0x000fe2000f8e33ff */
[----:B------:R-:W-:Y:S01]  /*37d0*/  LOP3.LUT R4, RZ, UR5, RZ, 0x33, !PT ;  /* 0x00000005ff047c12 */ /* 0x000fe2000f8e33ff */
[----:B------:R-:W-:Y:S02]  /*37e0*/  VOTEU.ANY UR7, UPT, PT ;  /* 0x0000000000077886 */ /* 0x000fe400038e0100 */
[----:B------:R-:W-:Y:S01]  /*37f0*/  UFLO.U32 UR7, UR7 ;  /* 0x00000007000772bd */ /* 0x000fe200080e0000 */
[----:B------:R-:W2:Y:S01]  /*3800*/  REDUX UR5, R4 ;  /* 0x00000000040573c4 */ /* 0x000ea20000000000 */
[----:B------:R-:W-:-:S06]  /*3810*/  IMAD.U32 R0, RZ, RZ, UR8 ;  /* 0x00000008ff007e24 */ /* 0x000fcc000f8e00ff */
[----:B------:R4:W-:Y:S01]  /*3820*/  UTCATOMSWS.AND URZ, UR8 ;  /* 0x0000000800ff79e3 */ /* 0x0009e20008000000 */
[----:B------:R-:W3:Y:S01]  /*3830*/  REDUX UR6, R0 ;  /* 0x00000000000673c4 */ /* 0x000ee20000000000 */
[----:B-1----:R-:W-:Y:S01]  /*3840*/  ISETP.EQ.U32.AND P0, PT, R2, UR7, PT ;  /* 0x0000000702007c0c */ /* 0x002fe2000bf02070 */
[----:B--2---:R-:W-:Y:S01]  /*3850*/  IMAD.U32 R2, RZ, RZ, UR5 ;  /* 0x00000005ff027e24 */ /* 0x004fe2000f8e00ff */
[----:B---3--:R-:W-:-:S11]  /*3860*/  MOV R3, UR6 ;  /* 0x0000000600037c02 */ /* 0x008fd60008000f00 */
[----:B------:R4:W-:Y:S04]  /*3870*/  @P0 ATOMS.AND RZ, [UR4+0x14], R3 ;  /* 0x00001403ffff098c */ /* 0x0009e8000a800004 */
[----:B------:R4:W-:Y:S01]  /*3880*/  @P0 ATOMS.AND RZ, [UR4+0x18], R2 ;  /* 0x00001802ffff098c */ /* 0x0009e2000a800004 */
[----:B------:R-:W-:Y:S05]  /*3890*/  BRA `(.L_x_66) ;  /* 0x0000000000147947 */ /* 0x000fea0003800000 */
.L_x_65:
[----:B------:R-:W-:Y:S02]  /*38a0*/  MOV R2, 0x38c0 ;  /* 0x000038c000027802 */ /* 0x000fe40000000f00 */
[----:B---3-5:R-:W-:Y:S05]  /*38b0*/  CALL.REL.NOINC `($__internal_0_$__cuda_sm10x_tcgen05_guardrail_trap_col_being_dealloced_not_returned_by_alloc) ;  /* 0x0000003800907944 */ /* 0x028fea0003c00000 */
[----:B------:R-:W-:Y:S05]  /*38c0*/  BRA `(.L_x_66) ;  /* 0x0000000000087947 */ /* 0x000fea0003800000 */
.L_x_64:
[----:B------:R-:W-:Y:S02]  /*38d0*/  MOV R2, 0x38f0 ;  /* 0x000038f000027802 */ /* 0x000fe40000000f00 */
[----:B---3-5:R-:W-:Y:S05]  /*38e0*/  CALL.REL.NOINC `($__internal_2_$__cuda_sm10x_tcgen05_guardrail_trap_unallocated_columns_being_dealloced) ;  /* 0x00000038009c7944 */ /* 0x028fea0003c00000 */
.L_x_66:
[----:B------:R-:W-:Y:S01]  /*38f0*/  NOP ;  /* 0x0000000000007918 */ /* 0x000fe20000000000 */
[----:B----4-:R-:W-:Y:S05]  /*3900*/  EXIT ;  /* 0x000000000000794d */ /* 0x010fea0003800000 */
.L_x_48:
[----:B------:R-:W-:-:S09]  /*3910*/  UISETP.NE.OR UP2, UPT, UR8, 0x3, !UP2 ;  /* 0x000000030800788c */ /* 0x000fd2000d745670 */
[----:B------:R-:W-:Y:S05]  /*3920*/  BRA.U UP2, `(.L_x_67) ;  /* 0x0000000902c87547 */ /* 0x000fea000b800000 */
[----:B------:R-:W1:Y:S01]  /*3930*/  LDCU.64 UR6, c[0x0][0x888] ;  /* 0x00011100ff0677ac */ /* 0x000e620008000a00 */
[----:B------:R-:W2:Y:S01]  /*3940*/  LDC R0, c[0x0][0xb30] ;  /* 0x0002cc00ff007b82 */ /* 0x000ea20000000800 */
[----:B------:R-:W-:Y:S01]  /*3950*/  IMAD.MOV.U32 R30, RZ, RZ, 0x1 ;  /* 0x00000001ff1e7424 */ /* 0x000fe200078e00ff */
[----:B------:R-:W-:Y:S01]  /*3960*/  CS2R R28, SRZ ;  /* 0x00000000001c7805 */ /* 0x000fe2000001ff00 */
[----:B------:R-:W4:Y:S01]  /*3970*/  LDCU.64 UR4, c[0x0][0x890] ;  /* 0x00011200ff0477ac */ /* 0x000f220008000a00 */
[----:B------:R-:W-:Y:S01]  /*3980*/  IMAD.MOV.U32 R25, RZ, RZ, 0x2000 ;  /* 0x00002000ff197424 */ /* 0x000fe200078e00ff */
[----:B------:R-:W-:-:S03]  /*3990*/  UMOV UR8, 0x400 ;  /* 0x0000040000087882 */ /* 0x000fc60000000000 */
[----:B------:R-:W3:Y:S01]  /*39a0*/  LDC R19, c[0x0][0x370] ;  /* 0x0000dc00ff137b82 */ /* 0x000ee20000000800 */
[----:B------:R-:W-:-:S07]  /*39b0*/  UPLOP3.LUT UP1, UPT, UPT, UPT, UPT, 0x40, 0x4 ;  /* 0x000000000004789c */ /* 0x000fce0003f2e870 */
[----:B------:R-:W3:Y:S01]  /*39c0*/  LDC R2, c[0x0][0xb0c] ;  /* 0x0002c300ff027b82 */ /* 0x000ee20000000800 */
[----:B-1----:R-:W-:Y:S02]  /*39d0*/  UISETP.NE.U32.AND UP2, UPT, UR6, URZ, UPT ;  /* 0x000000ff0600728c */ /* 0x002fe4000bf45070 */
[----:B------:R-:W-:Y:S02]  /*39e0*/  ULEA UR6, UR37, UR8, 0x18 ;  /* 0x0000000825067291 */ /* 0x000fe4000f8ec0ff */
[----:B------:R-:W-:Y:S02]  /*39f0*/  UISETP.NE.AND.EX UP2, UPT, UR7, URZ, UPT, UP2 ;  /* 0x000000ff0700728c */ /* 0x000fe4000bf45320 */
[----:B------:R-:W-:Y:S01]  /*3a00*/  UIADD3 UR7, UPT, UPT, UR6, 0x40, URZ ;  /* 0x0000004006077890 */ /* 0x000fe2000fffe0ff */
[----:B------:R-:W1:Y:S01]  /*3a10*/  LDC R18, c[0x0][0xb20] ;  /* 0x0002c800ff127b82 */ /* 0x000e620000000800 */
[----:B----4-:R-:W-:Y:S01]  /*3a20*/  UISETP.NE.U32.AND UP3, UPT, UR4, URZ, UPT ;  /* 0x000000ff0400728c */ /* 0x010fe2000bf65070 */
[----:B--2---:R-:W-:Y:S01]  /*3a30*/  ISETP.NE.AND P1, PT, R0, 0x1, PT ;  /* 0x000000010000780c */ /* 0x004fe20003f25270 */
[----:B------:R-:W-:-:S02]  /*3a40*/  UPRMT UR37, UR37, 0x654, UR7 ;  /* 0x0000065425257896 */ /* 0x000fc40008000007 */
[----:B------:R-:W-:-:S03]  /*3a50*/  UISETP.NE.AND.EX UP3, UPT, UR5, URZ, UPT, UP3 ;  /* 0x000000ff0500728c */ /* 0x000fc6000bf65330 */
[----:B------:R-:W2:Y:S08]  /*3a60*/  LDC.64 R32, c[0x0][0x348] ;  /* 0x0000d200ff207b82 */ /* 0x000eb00000000a00 */
[----:B------:R-:W4:Y:S08]  /*3a70*/  LDC.64 R16, c[0x0][0xb10] ;  /* 0x0002c400ff107b82 */ /* 0x000f300000000a00 */
[----:B------:R-:W1:Y:S08]  /*3a80*/  LDC.64 R6, c[0x0][0xb18] ;  /* 0x0002c600ff067b82 */ /* 0x000e700000000a00 */
[----:B------:R-:W1:Y:S08]  /*3a90*/  LDC.64 R4, c[0x0][0xb28] ;  /* 0x0002ca00ff047b82 */ /* 0x000e700000000a00 */
[----:B---3--:R-:W1:Y:S02]  /*3aa0*/  LDC R24, c[0x0][0x374] ;  /* 0x0000dd00ff187b82 */ /* 0x008e640000000800 */
.L_x_75:
[C---:B------:R-:W-:Y:S02]  /*3ab0*/  LEA R0, R29.reuse, UR6, 0x3 ;  /* 0x000000061d007c11 */ /* 0x040fe4000f8e18ff */
[----:B------:R-:W-:Y:S02]  /*3ac0*/  SHF.L.U32 R3, R28, 0x1f, RZ ;  /* 0x0000001f1c037819 */ /* 0x000fe400000006ff */
[----:B------:R-:W-:Y:S02]  /*3ad0*/  LEA R20, R29, UR6, 0x4 ;  /* 0x000000061d147c11 */ /* 0x000fe4000f8e20ff */
[----:B---3--:R-:W3:Y:S02]  /*3ae0*/  SYNCS.PHASECHK.TRANS64.TRYWAIT P0, [R0+URZ+0x60], R3 ;  /* 0x00006003000075a7 */ /* 0x008ee400080011ff */
[----:B---3--:R-:W-:Y:S05]  /*3af0*/  @!P0 BRA `(.L_x_68) ;  /* 0x00000034007c8947 */ /* 0x008fea0003800000 */
.L_x_122:
[----:B------:R-:W-:Y:S01]  /*3b00*/  ISETP.GE.AND P0, PT, R72, 0x1, PT ;  /* 0x000000014800780c */ /* 0x000fe20003f06270 */
[----:B------:R-:W1:Y:S01]  /*3b10*/  LDS.128 R20, [R20+0xf0] ;  /* 0x0000f00014147984 */ /* 0x000e620000000c00 */
[----:B------:R-:W-:Y:S01]  /*3b20*/  ISETP.NE.U32.AND P4, PT, RZ, UR4, PT ;  /* 0x00000004ff007c0c */ /* 0x000fe2000bf85070 */
[----:B---3--:R-:W-:Y:S01]  /*3b30*/  VIADD R0, R0, 0x70 ;  /* 0x0000007000007836 */ /* 0x008fe20000000000 */
[----:B------:R-:W-:Y:S02]  /*3b40*/  SHF.L.U32 R26, R30, 0x1f, RZ ;  /* 0x0000001f1e1a7819 */ /* 0x000fe400000006ff */
[----:B------:R-:W-:Y:S02]  /*3b50*/  ISETP.NE.AND.EX P4, PT, RZ, UR5, PT, P4 ;  /* 0x00000005ff007c0c */ /* 0x000fe4000bf85340 */
[----:B------:R-:W-:Y:S01]  /*3b60*/  PRMT R0, RZ, 0x654, R0 ;  /* 0x00000654ff007816 */ /* 0x000fe20000000000 */
[----:B------:R-:W-:Y:S01]  /*3b70*/  @!PT LDS RZ, [RZ] ;  /* 0x00000000fffff984 */ /* 0x000fe20000000800 */
[----:B------:R-:W-:Y:S01]  /*3b80*/  @!PT LDS RZ, [RZ] ;  /* 0x00000000fffff984 */ /* 0x000fe20000000800 */
[----:B------:R-:W-:Y:S01]  /*3b90*/  @!PT LDS RZ, [RZ] ;  /* 0x00000000fffff984 */ /* 0x000fe20000000800 */
[----:B------:R-:W-:Y:S01]  /*3ba0*/  @!PT LDS RZ, [RZ] ;  /* 0x00000000fffff984 */ /* 0x000fe20000000800 */
[----:B------:R3:W-:Y:S06]  /*3bb0*/  MEMBAR.ALL.CTA ;  /* 0x0000000000007992 */ /* 0x0007ec0000008000 */
[----:B---3--:R-:W3:Y:S02]  /*3bc0*/  FENCE.VIEW.ASYNC.S ;  /* 0x00000000000073c6 */ /* 0x008ee40000000000 */
[----:B---3--:R3:W-:Y:S01]  /*3bd0*/  SYNCS.ARRIVE.TRANS64.RED.A1T0 RZ, [R0+URZ], RZ ;  /* 0x000000ff00ff79a7 */ /* 0x0087e200081004ff */
[----:B-1----:R-:W-:Y:S11]  /*3be0*/  LOP3.LUT P3, RZ, R22, 0x1, RZ, 0xc0, !PT ;  /* 0x0000000116ff7812 */ /* 0x002ff6000786c0ff */
[----:B------:R-:W-:Y:S02]  /*3bf0*/  @!UPT UIADD3 URZ, UPT, UPT, URZ, URZ, URZ ;  /* 0x000000fffffff290 */ /* 0x000fe4000fffe0ff */
[----:B------:R-:W-:Y:S02]  /*3c00*/  @P3 MOV R13, R20 ;  /* 0x00000014000d3202 */ /* 0x000fe40000000f00 */
[----:B------:R-:W-:Y:S01]  /*3c10*/  @P3 LOP3.LUT R8, R21, 0xffff, RZ, 0xc0, !PT ;  /* 0x0000ffff15083812 */ /* 0x000fe200078ec0ff */
[----:B---3--:R-:W-:Y:S06]  /*3c20*/  @!P0 BRA `(.L_x_69) ;  /* 0x0000000000a48947 */ /* 0x008fec0003800000 */
[----:B------:R-:W-:Y:S01]  /*3c30*/  IMAD.HI.U32 R31, R24, R7, RZ ;  /* 0x00000007181f7227 */ /* 0x000fe200078e00ff */
[----:B------:R-:W-:Y:S02]  /*3c40*/  ISETP.NE.AND P0, PT, R6, 0x1, PT ;  /* 0x000000010600780c */ /* 0x000fe40003f05270 */
[----:B------:R-:W-:Y:S01]  /*3c50*/  ISETP.NE.AND P2, PT, R72, 0x1, PT ;  /* 0x000000014800780c */ /* 0x000fe20003f45270 */
[----:B----4-:R-:W-:Y:S01]  /*3c60*/  IMAD.HI.U32 R34, R19, R16, RZ ;  /* 0x0000001013227227 */ /* 0x010fe200078e00ff */
[----:B------:R-:W-:Y:S02]  /*3c70*/  SHF.R.U32.HI R31, RZ, R18, R31 ;  /* 0x00000012ff1f7219 */ /* 0x000fe4000001161f */
[----:B------:R-:W-:Y:S01]  /*3c80*/  ISETP.NE.AND P5, PT, R2, 0x1, PT ;  /* 0x000000010200780c */ /* 0x000fe20003fa5270 */
[----:B------:R-:W-:Y:S01]  /*3c90*/  IMAD.HI.U32 R36, R13, R16, RZ ;  /* 0x000000100d247227 */ /* 0x000fe200078e00ff */
[----:B------:R-:W-:Y:S02]  /*3ca0*/  SHF.R.U32.HI R34, RZ, R17, R34 ;  /* 0x00000011ff227219 */ /* 0x000fe40000011622 */
[----:B------:R-:W-:Y:S01]  /*3cb0*/  SEL R3, R24, R31, !P0 ;  /* 0x0000001f18037207 */ /* 0x000fe20004000000 */
[C---:B------:R-:W-:Y:S01]  /*3cc0*/  IMAD.HI.U32 R31, R8.reuse, R7, RZ ;  /* 0x00000007081f7227 */ /* 0x040fe200078e00ff */
[----:B------:R-:W-:Y:S02]  /*3cd0*/  SEL R11, R19, R34, !P5 ;  /* 0x00000022130b7207 */ /* 0x000fe40006800000 */
[----:B------:R-:W-:Y:S01]  /*3ce0*/  SHF.R.U32.HI R36, RZ, R17, R36 ;  /* 0x00000011ff247219 */ /* 0x000fe20000011624 */
[----:B------:R-:W-:Y:S01]  /*3cf0*/  IMAD.HI.U32 R38, R3, R4, RZ ;  /* 0x0000000403267227 */ /* 0x000fe200078e00ff */
[----:B------:R-:W-:Y:S03]  /*3d00*/  SHF.R.U32.HI R31, RZ, R18, R31 ;  /* 0x00000012ff1f7219 */ /* 0x000fe6000001161f */
[----:B------:R-:W-:Y:S01]  /*3d10*/  IMAD.HI.U32 R34, R11, R4, RZ ;  /* 0x000000040b227227 */ /* 0x000fe200078e00ff */
[----:B------:R-:W-:Y:S02]  /*3d20*/  @P2 SHF.R.U32.HI R3, RZ, R5, R38 ;  /* 0x00000005ff032219 */ /* 0x000fe40000011626 */
[----:B------:R-:W-:Y:S02]  /*3d30*/  SEL R9, R8, R31, !P0 ;  /* 0x0000001f08097207 */ /* 0x000fe40004000000 */
[----:B------:R-:W-:Y:S01]  /*3d40*/  @P2 SHF.R.U32.HI R11, RZ, R5, R34 ;  /* 0x00000005ff0b2219 */ /* 0x000fe20000011622 */
[C---:B------:R-:W-:Y:S01]  /*3d50*/  IMAD R10, R72.reuse, R3, RZ ;  /* 0x00000003480a7224 */ /* 0x040fe200078e02ff */
[----:B------:R-:W-:Y:S01]  /*3d60*/  SEL R3, R13, R36, !P5 ;  /* 0x000000240d037207 */ /* 0x000fe20006800000 */
[C---:B------:R-:W-:Y:S03]  /*3d70*/  IMAD.HI.U32 R14, R9.reuse, R4, RZ ;  /* 0x00000004090e7227 */ /* 0x040fe600078e00ff */
[----:B------:R-:W-:Y:S01]  /*3d80*/  ISETP.GE.AND P0, PT, R9, R10, PT ;  /* 0x0000000a0900720c */ /* 0x000fe20003f06270 */
[C---:B------:R-:W-:Y:S01]  /*3d90*/  IMAD R12, R72.reuse, R11, RZ ;  /* 0x0000000b480c7224 */ /* 0x040fe200078e02ff */
[-C--:B------:R-:W-:Y:S04]  /*3da0*/  SHF.R.U32.HI R14, RZ, R5.reuse, R14 ;  /* 0x00000005ff0e7219 */ /* 0x080fe8000001160e */
[----:B------:R-:W-:Y:S02]  /*3db0*/  ISETP.GE.OR P0, PT, R3, R12, P0 ;  /* 0x0000000c0300720c */ /* 0x000fe40000706670 */
[----:B------:R-:W-:Y:S05]  /*3dc0*/  SEL R15, R9, R14, !P2 ;  /* 0x0000000e090f7207 */ /* 0x000fea0005000000 */
[----:B------:R-:W-:Y:S04]  /*3dd0*/  IMAD.MOV R14, RZ, RZ, -R15 ;  /* 0x000000ffff0e7224 */ /* 0x000fe800078e0a0f */
[----:B------:R-:W-:Y:S02]  /*3de0*/  IMAD R14, R72, R14, R9 ;  /* 0x0000000e480e7224 */ /* 0x000fe400078e0209 */
[C---:B------:R-:W-:Y:S05]  /*3df0*/  @!P0 IMAD.HI.U32 R10, R3.reuse, R4, RZ ;  /* 0x00000004030a8227 */ /* 0x040fea00078e00ff */
[----:B------:R-:W-:Y:S04]  /*3e00*/  @!P0 SHF.R.U32.HI R10, RZ, R5, R10 ;  /* 0x00000005ff0a8219 */ /* 0x000fe8000001160a */
[----:B------:R-:W-:Y:S01]  /*3e10*/  @!P0 SEL R0, R3, R10, !P2 ;  /* 0x0000000a03008207 */ /* 0x000fe20005000000 */
[----:B------:R-:W-:Y:S03]  /*3e20*/  IMAD.MOV R10, RZ, RZ, -R3 ;  /* 0x000000ffff0a7224 */ /* 0x000fe600078e0a03 */
[----:B------:R-:W-:Y:S01]  /*3e30*/  @!P0 IADD3 R15, PT, PT, R15, -R0, RZ ;  /* 0x800000000f0f8210 */ /* 0x000fe20007ffe0ff */
[----:B------:R-:W-:Y:S01]  /*3e40*/  @!P0 IMAD R0, R11, R14, R0 ;  /* 0x0000000e0b008224 */ /* 0x000fe200078e0200 */
[----:B------:R-:W-:Y:S01]  /*3e50*/  IADD3 R11, PT, PT, -R9, RZ, RZ ;  /* 0x000000ff090b7210 */ /* 0x000fe20007ffe1ff */
[----:B------:R-:W-:Y:S02]  /*3e60*/  IMAD R13, R2, R10, R13 ;  /* 0x0000000a020d7224 */ /* 0x000fe400078e020d */
[----:B------:R-:W-:Y:S02]  /*3e70*/  @!P0 IMAD R9, R15, R72, R3 ;  /* 0x000000480f098224 */ /* 0x000fe400078e0203 */
[----:B------:R-:W-:Y:S02]  /*3e80*/  @!P0 IMAD.MOV.U32 R3, RZ, RZ, R0 ;  /* 0x000000ffff038224 */ /* 0x000fe400078e0000 */
[----:B------:R-:W-:Y:S02]  /*3e90*/  IMAD R8, R6, R11, R8 ;  /* 0x0000000b06087224 */ /* 0x000fe400078e0208 */
[----:B------:R-:W-:Y:S02]  /*3ea0*/  IMAD R13, R3, R2, R13 ;  /* 0x00000002030d7224 */ /* 0x000fe400078e020d */
[----:B------:R-:W-:Y:S02]  /*3eb0*/  IMAD R8, R9, R6, R8 ;  /* 0x0000000609087224 */ /* 0x000fe400078e0208 */
.L_x_69:
[----:B------:R-:W-:Y:S05]  /*3ec0*/  BRA.U UP1, `(.L_x_70) ;  /* 0x0000000101107547 */ /* 0x000fea000b800000 */
[----:B------:R-:W-:Y:S04]  /*3ed0*/  MOV R0, UR13 ;  /* 0x0000000d00007c02 */ /* 0x000fe80008000f00 */
[----:B------:R-:W-:Y:S04]  /*3ee0*/  SHF.L.U32 R3, R0, 0x1f, RZ ;  /* 0x0000001f00037819 */ /* 0x000fe800000006ff */
[----:B------:R-:W1:Y:S02]  /*3ef0*/  SYNCS.PHASECHK.TRANS64.TRYWAIT P0, [UR6+0x58], R3 ;  /* 0x00005803ff0075a7 */ /* 0x000e640008001106 */
[----:B-1----:R-:W-:Y:S05]  /*3f00*/  @!P0 BRA `(.L_x_71) ;  /* 0x00000030008c8947 */ /* 0x002fea0003800000 */
.L_x_70:
[----:B------:R-:W-:Y:S05]  /*3f10*/  BRA.U !UP3, `(.L_x_72) ;  /* 0x000000010b347547 */ /* 0x000fea000b800000 */
[----:B------:R-:W-:Y:S01]  /*3f20*/  UPLOP3.LUT UP0, UPT, UPT, UPT, UP2, 0x80, 0x8 ;  /* 0x000000000008789c */ /* 0x000fe20003f0f020 */
[----:B-1----:R-:W-:Y:S02]  /*3f30*/  HFMA2 R0, -RZ, RZ, 0, 5.9604644775390625e-08 ;  /* 0x00000001ff007431 */ /* 0x002fe400000001ff */
[----:B------:R-:W-:Y:S03]  /*3f40*/  IMAD.MOV.U32 R168, RZ, RZ, 0x1 ;  /* 0x00000001ffa87424 */ /* 0x000fe600078e00ff */
[----:B------:R-:W-:Y:S05]  /*3f50*/  PLOP3.LUT P0, PT, PT, PT, UP0, 0x80, 0x8 ;  /* 0x000000000008781c */ /* 0x000fea0003f0f008 */
[----:B------:R-:W1:Y:S01]  /*3f60*/  @UP0 LDCU.64 UR8, c[0x0][0x888] ;  /* 0x00011100ff0807ac */ /* 0x000e620008000a00 */
[----:B------:R-:W-:Y:S07]  /*3f70*/  @UP0 UIMAD UR7, UR36, UR4, URZ ;  /* 0x00000004240702a4 */ /* 0x000fee000f8e02ff */
[----:B------:R-:W-:Y:S01]  /*3f80*/  @!P0 PRMT R168, R0, 0x7610, R168 ;  /* 0x0000761000a88816 */ /* 0x000fe200000000a8 */
[----:B-1----:R-:W-:Y:S03]  /*3f90*/  @UP0 UIMAD.WIDE UR8, UR7, 0x4, UR8 ;  /* 0x00000004070808a5 */ /* 0x002fe6000f8e0208 */
[----:B------:R-:W1:Y:S03]  /*3fa0*/  @!UP0 LDCU UR7, c[0x0][0x880] ;  /* 0x00011000ff0787ac */ /* 0x000e660008000800 */
[----:B------:R-:W-:Y:S01]  /*3fb0*/  IMAD.U32 R10, RZ, RZ, UR8 ;  /* 0x00000008ff0a7e24 */ /* 0x000fe2000f8e00ff */
[----:B------:R-:W-:Y:S05]  /*3fc0*/  MOV R11, UR9 ;  /* 0x00000009000b7c02 */ /* 0x000fea0008000f00 */
[----:B-----5:R3:W5:Y:S02]  /*3fd0*/  @P0 LDG.E R80, desc[UR40][R10.64] ;  /* 0x000000280a500981 */ /* 0x020764000c1e1900 */
[----:B-1-3--:R-:W-:Y:S07]  /*3fe0*/  @!P0 IMAD.U32 R80, RZ, RZ, UR7 ;  /* 0x00000007ff508e24 */ /* 0x00afee000f8e00ff */
.L_x_72:
[----:B-----5:R-:W-:Y:S01]  /*3ff0*/  @!P4 ISETP.EQ.AND P5, PT, R80, RZ, PT ;  /* 0x000000ff5000c20c */ /* 0x020fe20003fa2270 */
[----:B------:R-:W-:Y:S01]  /*4000*/  @!UPT UIADD3 URZ, UPT, UPT, URZ, URZ, URZ ;  /* 0x000000fffffff290 */ /* 0x000fe2000fffe0ff */
[----:B------:R-:W-:Y:S11]  /*4010*/  @!P4 BRA `(.L_x_73) ;  /* 0x000000000014c947 */ /* 0x000ff60003800000 */
[----:B------:R-:W-:Y:S02]  /*4020*/  LOP3.LUT P0, RZ, R168, 0xff, RZ, 0xc0, !PT ;  /* 0x000000ffa8ff7812 */ /* 0x000fe4000780c0ff */
[----:B------:R-:W-:Y:S04]  /*4030*/  PLOP3.LUT P5, PT, PT, PT, UP0, 0x80, 0x8 ;  /* 0x000000000008781c */ /* 0x000fe80003faf008 */
[----:B------:R-:W-:Y:S07]  /*4040*/  PLOP3.LUT P5, PT, P5, PT, PT, 0x8, 0x80 ;  /* 0x000000000080781c */ /* 0x000fee0002fae170 */
[----:B------:R-:W-:Y:S11]  /*4050*/  @P0 ISETP.EQ.AND P5, PT, R80, RZ, PT ;  /* 0x000000ff5000020c */ /* 0x000ff60003fa2270 */
[----:B------:R-:W-:Y:S02]  /*4060*/  @!UPT UIADD3 URZ, UPT, UPT, URZ, URZ, URZ ;  /* 0x000000fffffff290 */ /* 0x000fe4000fffe0ff */
.L_x_73:
[----:B------:R-:W3:Y:S01]  /*4070*/  SYNCS.PHASECHK.TRANS64.TRYWAIT P4, [UR6+0x48], R26 ;  /* 0x0000481aff0075a7 */ /* 0x000ee20008081106 */
[----:B------:R-:W-:Y:S01]  /*4080*/  @P3 SHF.R.U32.HI R27, RZ, 0x10, R21 ;  /* 0x00000010ff1b3819 */ /* 0x000fe20000011615 */
[----:B------:R-:W-:Y:S01]  /*4090*/  VIADD R29, R29, 0x1 ;  /* 0x000000011d1d7836 */ /* 0x000fe20000000000 */
[----:B------:R-:W5:Y:S08]  /*40a0*/  LDC.64 R14, c[0x0][0xb10] ;  /* 0x0002c400ff0e7b82 */ /* 0x000f700000000a00 */
[----:B------:R-:W2:Y:S08]  /*40b0*/  LDC.64 R10, c[0x0][0xb18] ;  /* 0x0002c600ff0a7b82 */ /* 0x000eb00000000a00 */
[----:B-1----:R-:W1:Y:S08]  /*40c0*/  @!P1 LDC R0, c[0x0][0xb20] ;  /* 0x0002c800ff009b82 */ /* 0x002e700000000800 */
[----:B------:R-:W4:Y:S01]  /*40d0*/  @!P1 LDC R3, c[0x0][0xb0c] ;  /* 0x0002c300ff039b82 */ /* 0x000f220000000800 */
[----:B-----5:R-:W-:Y:S05]  /*40e0*/  @!P1 IMAD.HI.U32 R14, R13, R14, RZ ;  /* 0x0000000e0d0e9227 */ /* 0x020fea00078e00ff */
[----:B------:R-:W-:Y:S01]  /*40f0*/  @!P1 SHF.R.U32.HI R14, RZ, R15, R14 ;  /* 0x0000000fff0e9219 */ /* 0x000fe2000001160e */
[----:B--2---:R-:W-:Y:S01]  /*4100*/  @!P1 IMAD.HI.U32 R11, R8, R11, RZ ;  /* 0x0000000b080b9227 */ /* 0x004fe200078e00ff */
[----:B------:R-:W-:Y:S04]  /*4110*/  @!P1 ISETP.NE.AND P0, PT, R10, 0x1, PT ;  /* 0x000000010a00980c */ /* 0x000fe80003f05270 */
[----:B-1----:R-:W-:Y:S02]  /*4120*/  @!P1 SHF.R.U32.HI R9, RZ, R0, R11 ;  /* 0x00000000ff099219 */ /* 0x002fe4000001160b */
[----:B----4-:R-:W-:Y:S02]  /*4130*/  @!P1 ISETP.NE.AND P2, PT, R3, 0x1, PT ;  /* 0x000000010300980c */ /* 0x010fe40003f45270 */
[----:B------:R-:W-:Y:S02]  /*4140*/  @!P1 SEL R9, R8, R9, !P0 ;  /* 0x0000000908099207 */ /* 0x000fe40004000000 */
[----:B------:R-:W-:Y:S02]  /*4150*/  ELECT P0, URZ, PT ;  /* 0x0000000000ff782f */ /* 0x000fe40003800000 */
[----:B------:R-:W-:Y:S05]  /*4160*/  @!P1 SEL R14, R13, R14, !P2 ;  /* 0x0000000e0d0e9207 */ /* 0x000fea0005000000 */
[----:B------:R-:W-:Y:S02]  /*4170*/  @!P1 IMAD.IADD R0, R9, 0x1, -R14 ;  /* 0x0000000109009824 */ /* 0x000fe400078e0a0e */
[----:B------:R-:W-:Y:S02]  /*4180*/  @!P1 IMAD.IADD R9, R14, 0x1, -R9 ;  /* 0x000000010e099824 */ /* 0x000fe400078e0a09 */
[----:B------:R-:W-:Y:S02]  /*4190*/  @!P1 IMAD R13, R0, R3, R13 ;  /* 0x00000003000d9224 */ /* 0x000fe400078e020d */
[----:B------:R-:W-:Y:S01]  /*41a0*/  @!P1 IMAD R8, R9, R10, R8 ;  /* 0x0000000a09089224 */ /* 0x000fe200078e0208 */
[----:B---3--:R-:W-:Y:S06]  /*41b0*/  @!P4 BRA `(.L_x_74) ;  /* 0x0000002c00f8c947 */ /* 0x008fec0003800000 */
.L_x_125:
[----:B------:R-:W-:Y:S01]  /*41c0*/  PLOP3.LUT P5, PT, P5, P0, PT, 0xf2, 0x2f ;  /* 0x00000000002f781c */ /* 0x000fe20002fa1e72 */
[----:B------:R-:W-:Y:S01]  /*41d0*/  UMOV UR14, 0x0 ;  /* 0x00000000000e7882 */ /* 0x000fe20000000000 */
[----:B------:R-:W-:Y:S01]  /*41e0*/  LOP3.LUT R30, R30, 0x1, RZ, 0x3c, !PT ;  /* 0x000000011e1e7812 */ /* 0x000fe200078e3cff */
[----:B------:R-:W-:Y:S01]  /*41f0*/  UMOV UR15, 0x10000000 ;  /* 0x10000000000f7882 */ /* 0x000fe20000000000 */
[----:B------:R-:W-:Y:S01]  /*4200*/  UMOV UR12, UR36 ;  /* 0x00000024000c7c82 */ /* 0x000fe20008000000 */
[----:B------:R-:W-:Y:S08]  /*4210*/  @P3 R2UR UR36, R27 ;  /* 0x000000001b2432ca */ /* 0x000ff000000e0000 */
[----:B-1----:R-:W-:Y:S01]  /*4220*/  @!P5 IADD3 R3, P0, PT, R32, 0x580, RZ ;  /* 0x000005802003d810 */ /* 0x002fe20007f1e0ff */
[----:B------:R-:W-:Y:S01]  /*4230*/  @!P5 IMAD.SHL.U32 R165, R165, 0x40, RZ ;  /* 0x00000040a5a5d824 */ /* 0x000fe200078e00ff */
[----:B------:R-:W-:Y:S01]  /*4240*/  VOTEU.ALL UP1, P5 ;  /* 0x0000000000ff7886 */ /* 0x000fe20002820000 */
[----:B------:R-:W-:Y:S01]  /*4250*/  @!P5 IMAD.SHL.U32 R167, R167, 0x80, RZ ;  /* 0x00000080a7a7d824 */ /* 0x000fe200078e00ff */
[----:B------:R-:W-:Y:S01]  /*4260*/  @!P5 R2UR UR8, R3 ;  /* 0x000000000308d2ca */ /* 0x000fe200000e0000 */
[----:B------:R-:W-:Y:S01]  /*4270*/  @!P5 IMAD.X R0, RZ, RZ, R33, P0 ;  /* 0x000000ffff00d224 */ /* 0x000fe200000e0621 */
[----:B------:R-:W-:Y:S01]  /*4280*/  @!P5 R2UR UR10, R165 ;  /* 0x00000000a50ad2ca */ /* 0x000fe200000e0000 */
[----:B------:R-:W-:Y:S01]  /*4290*/  @!UP1 UIADD3 UR9, UPT, UPT, UR6, 0x40, URZ ;  /* 0x0000004006099890 */ /* 0x000fe2000fffe0ff */
[----:B------:R-:W-:Y:S01]  /*42a0*/  @!P5 R2UR UR11, R167 ;  /* 0x00000000a70bd2ca */ /* 0x000fe200000e0000 */
[----:B------:R-:W-:Y:S01]  /*42b0*/  IMAD.IADD R165, R8, 0x1, R164 ;  /* 0x0000000108a57824 */ /* 0x000fe200078e02a4 */
[----:B------:R-:W-:Y:S01]  /*42c0*/  @!P5 R2UR UR7, R0 ;  /* 0x000000000007d2ca */ /* 0x000fe200000e0000 */
[----:B------:R-:W-:Y:S01]  /*42d0*/  IMAD.IADD R167, R13, 0x1, R166 ;  /* 0x000000010da77824 */ /* 0x000fe200078e02a6 */
[C---:B------:R-:W-:Y:S04]  /*42e0*/  ISETP.NE.AND P0, PT, R29.reuse, 0x2, PT ;  /* 0x000000021d00780c */ /* 0x040fe80003f05270 */
[----:B------:R-:W-:Y:S01]  /*42f0*/  SEL R3, RZ, 0x1, P0 ;  /* 0x00000001ff037807 */ /* 0x000fe20000000000 */
[----:B------:R-:W-:Y:S01]  /*4300*/  IMAD.U32 R10, RZ, RZ, UR8 ;  /* 0x00000008ff0a7e24 */ /* 0x000fe2000f8e00ff */
[----:B------:R-:W-:Y:S01]  /*4310*/  @!UP1 UIADD3 UR8, UPT, UPT, UR6, 0x200, URZ ;  /* 0x0000020006089890 */ /* 0x000fe2000fffe0ff */
[----:B------:R-:W-:Y:S01]  /*4320*/  SEL R29, R29, RZ, P0 ;  /* 0x000000ff1d1d7207 */ /* 0x000fe20000000000 */
[----:B------:R-:W-:Y:S01]  /*4330*/  VOTEU.ALL UP1, P5 ;  /* 0x0000000000ff7886 */ /* 0x000fe20002820000 */
[----:B------:R-:W-:Y:S02]  /*4340*/  LOP3.LUT R28, R28, R3, RZ, 0x3c, !PT ;  /* 0x000000031c1c7212 */ /* 0x000fe400078e3cff */
[----:B------:R-:W-:Y:S01]  /*4350*/  IMAD.U32 R11, RZ, RZ, UR7 ;  /* 0x00000007ff0b7e24 */ /* 0x000fe2000f8e00ff */
[----:B------:R-:W-:Y:S04]  /*4360*/  @!P5 R2UR UR16, R10 ;  /* 0x000000000a10d2ca */ /* 0x000fe800000e0000 */
[----:B------:R-:W-:Y:S11]  /*4370*/  @!P5 R2UR UR17, R11 ;  /* 0x000000000b11d2ca */ /* 0x000ff600000e0000 */
[----:B------:R-:W-:Y:S02]  /*4380*/  @!UPT UIADD3 URZ, UPT, UPT, URZ, URZ, URZ ;  /* 0x000000fffffff290 */ /* 0x000fe4000fffe0ff */
[----:B------:R3:W-:Y:S01]  /*4390*/  @!UP1 UTMALDG.3D [UR8], [UR16], desc[UR14] ;  /* 0x00000e08100095b4 */ /* 0x0007e20008011000 */
[----:B------:R3:W-:Y:S01]  /*43a0*/  @!P5 SYNCS.ARRIVE.TRANS64.RED.A0TR RZ, [UR6+0x40], R25 ;  /* 0x00004019ffffd9a7 */ /* 0x0007e20008300406 */
[----:B------:R-:W-:Y:S01]  /*43b0*/  UPLOP3.LUT UP1, UPT, UPT, UPT, UPT, 0x80, 0x8 ;  /* 0x000000000008789c */ /* 0x000fe20003f2f070 */
[----:B------:R-:W-:Y:S01]  /*43c0*/  SYNCS.ARRIVE.TRANS64.RED.A1T0 RZ, [UR37], RZ ;  /* 0x000000ffffff79a7 */ /* 0x000fe20008100425 */
[----:B------:R-:W-:Y:S09]  /*43d0*/  @P3 BRA `(.L_x_75) ;  /* 0xfffffff400b43947 */ /* 0x000ff2000383ffff */
[----:B------:R-:W-:Y:S07]  /*43e0*/  MOV R0, UR6 ;  /* 0x0000000600007c02 */ /* 0x000fee0008000f00 */
.L_x_76:
[----:B-1----:R-:W-:-:S04]  /*43f0*/  SHF.L.U32 R3, R30, 0x1f, RZ ;  /* 0x0000001f1e037819 */ /* 0x002fc800000006ff */
[----:B------:R1:W2:Y:S03]  /*4400*/  SYNCS.PHASECHK.TRANS64.TRYWAIT P0, [R0+URZ+0x48], R3 ;  /* 0x00004803000075a7 */ /* 0x0002a600080011ff */
[----:B--2---:R-:W-:Y:S05]  /*4410*/  @!P0 NANOSLEEP.SYNCS 0x989680 ;  /* 0x009896800000895d */ /* 0x004fea0003900000 */
[----:B------:R-:W2:Y:S02]  /*4420*/  @!P0 SYNCS.PHASECHK.TRANS64 P0, [R0+URZ+0x48], R3 ;  /* 0x00004803000085a7 */ /* 0x000ea400080010ff */
[----:B--23--:R-:W-:Y:S05]  /*4430*/  @P0 EXIT ;  /* 0x000000000000094d */ /* 0x00cfea0003800000 */
[----:B------:R-:W-:Y:S05]  /*4440*/  BRA `(.L_x_76) ;  /* 0xfffffffc00e87947 */ /* 0x000fea000383ffff */
.L_x_67:
[----:B------:R-:W-:-:S06]  /*4450*/  UISETP.GE.AND UP1, UPT, UR8, 0x4, UPT ;  /* 0x000000040800788c */ /* 0x000fcc000bf26270 */
[----:B------:R-:W-:-:S13]  /*4460*/  PLOP3.LUT P0, PT, PT, PT, UP1, 0x80, 0x8 ;  /* 0x000000000008781c */ /* 0x000fda0003f0f018 */
[----:B------:R-:W-:Y:S05]  /*4470*/  @!P0 EXIT ;  /* 0x000000000000894d */ /* 0x000fea0003800000 */
[----:B------:R-:W-:Y:S01]  /*4480*/  BAR.SYNC.DEFER_BLOCKING 0x6, 0xa0 ;  /* 0x0182800000007b1d */ /* 0x000fe20000010000 */
[C---:B------:R-:W-:Y:S01]  /*4490*/  IMAD.SHL.U32 R180, R176.reuse, 0x40, RZ ;  /* 0x00000040b0b47824 */ /* 0x040fe200078e00ff */
[C---:B------:R-:W-:Y:S01]  /*44a0*/  R2P PR, R176.reuse, 0x6 ;  /* 0x00000006b0007804 */ /* 0x040fe20000000000 */
[C---:B------:R-:W-:Y:S01]  /*44b0*/  IMAD.SHL.U32 R2, R176.reuse, 0x8, RZ ;  /* 0x00000008b0027824 */ /* 0x040fe200078e00ff */
[----:B------:R-:W-:Y:S01]  /*44c0*/  SHF.L.U32 R79, R176, 0x10, RZ ;  /* 0x00000010b04f7819 */ /* 0x000fe200000006ff */
[----:B------:R-:W-:Y:S01]  /*44d0*/  IMAD.MOV.U32 R179, RZ, RZ, 0x10 ;  /* 0x00000010ffb37424 */ /* 0x000fe200078e00ff */
[----:B------:R-:W-:Y:S01]  /*44e0*/  UMOV UR43, 0x400 ;  /* 0x00000400002b7882 */ /* 0x000fe20000000000 */
[----:B------:R-:W-:Y:S01]  /*44f0*/  LOP3.LUT R3, R180, 0x180, RZ, 0xc0, !PT ;  /* 0x00000180b4037812 */ /* 0x000fe200078ec0ff */
[----:B------:R-:W-:Y:S01]  /*4500*/  ULEA UR43, UR37, UR43, 0x18 ;  /* 0x0000002b252b7291 */ /* 0x000fe2000f8ec0ff */
[----:B------:R-:W1:Y:S01]  /*4510*/  LDC R171, c[0x0][0x370] ;  /* 0x0000dc00ffab7b82 */ /* 0x000e620000000800 */
[----:B------:R-:W-:Y:S01]  /*4520*/  SEL R179, R179, 0xfffffff0, !P1 ;  /* 0xfffffff0b3b37807 */ /* 0x000fe20004800000 */
[----:B------:R-:W-:Y:S01]  /*4530*/  HFMA2 R183, -RZ, RZ, 0, 0 ;  /* 0x00000000ffb77431 */ /* 0x000fe200000001ff */
[----:B------:R-:W-:Y:S01]  /*4540*/  LOP3.LUT R3, R3, 0x30, R2, 0xf8, !PT ;  /* 0x0000003003037812 */ /* 0x000fe200078ef802 */
[----:B------:R-:W-:Y:S01]  /*4550*/  UIADD3 UR4, UPT, UPT, UR43, 0x2200, URZ ;  /* 0x000022002b047890 */ /* 0x000fe2000fffe0ff */
[----:B------:R-:W-:Y:S01]  /*4560*/  LOP3.LUT R79, R79, 0x600000, RZ, 0xc0, !PT ;  /* 0x006000004f4f7812 */ /* 0x000fe200078ec0ff */
[----:B------:R-:W-:Y:S01]  /*4570*/  IMAD.MOV.U32 R76, RZ, RZ, RZ ;  /* 0x000000ffff4c7224 */ /* 0x000fe200078e00ff */
[----:B------:R-:W-:Y:S01]  /*4580*/  LOP3.LUT R180, R3, 0x1e40, R180, 0xf8, !PT ;  /* 0x00001e4003b47812 */ /* 0x000fe200078ef8b4 */
[----:B------:R-:W2:Y:S01]  /*4590*/  LDC R74, c[0x0][0xb0c] ;  /* 0x0002c300ff4a7b82 */ /* 0x000ea20000000800 */
[----:B------:R-:W-:Y:S01]  /*45a0*/  IMAD.MOV.U32 R3, RZ, RZ, 0x20 ;  /* 0x00000020ff037424 */ /* 0x000fe200078e00ff */
[----:B------:R-:W-:Y:S01]  /*45b0*/  CS2R R184, SRZ ;  /* 0x0000000000b87805 */ /* 0x000fe2000001ff00 */
[----:B------:R-:W-:Y:S01]  /*45c0*/  IMAD.MOV.U32 R188, RZ, RZ, RZ ;  /* 0x000000ffffbc7224 */ /* 0x000fe200078e00ff */
[----:B------:R-:W4:Y:S01]  /*45d0*/  LDCU.64 UR46, c[0x0][0x348] ;  /* 0x00006900ff2e77ac */ /* 0x000f220008000a00 */
[----:B------:R-:W-:Y:S01]  /*45e0*/  VIADD R2, R180, UR43 ;  /* 0x0000002bb4027c36 */ /* 0x000fe20008000000 */
[----:B------:R-:W-:Y:S01]  /*45f0*/  SEL R3, R3, 0xffffffe0, !P2 ;  /* 0xffffffe003037807 */ /* 0x000fe20005000000 */
[----:B------:R-:W3:Y:S01]  /*4600*/  LDS R0, [UR43+0x110] ;  /* 0x0001102bff007984 */ /* 0x000ee20008000800 */
[----:B------:R-:W1:Y:S01]  /*4610*/  LDC R169, c[0x0][0xb20] ;  /* 0x0002c800ffa97b82 */ /* 0x000e620000000800 */
[----:B------:R-:W-:Y:S01]  /*4620*/  IMAD.U32 R186, RZ, RZ, UR4 ;  /* 0x00000004ffba7e24 */ /* 0x000fe2000f8e00ff */
[----:B------:R-:W-:Y:S01]  /*4630*/  SHF.R.U32.HI R4, RZ, 0x4, R3 ;  /* 0x00000004ff047819 */ /* 0x000fe20000011603 */
[--C-:B------:R-:W-:Y:S01]  /*4640*/  IMAD.IADD R178, R3, 0x1, R2.reuse ;  /* 0x0000000103b27824 */ /* 0x100fe200078e0202 */
[----:B------:R-:W1:Y:S02]  /*4650*/  LDCU.64 UR38, c[0x0][0x888] ;  /* 0x00011100ff2677ac */ /* 0x000e640008000a00 */
[C---:B------:R-:W-:Y:S01]  /*4660*/  LEA.HI R177, R179.reuse, R4, RZ, 0x1c ;  /* 0x00000004b3b17211 */ /* 0x040fe200078fe0ff */
[----:B------:R-:W-:Y:S01]  /*4670*/  IMAD.IADD R179, R179, 0x1, R2 ;  /* 0x00000001b3b37824 */ /* 0x000fe200078e0202 */
[----:B------:R-:W1:Y:S01]  /*4680*/  LDC R73, c[0x0][0xb30] ;  /* 0x0002cc00ff497b82 */ /* 0x000e620000000800 */
[----:B------:R-:W-:Y:S01]  /*4690*/  UIADD3 UR42, UPT, UPT, UR43, 0x200, URZ ;  /* 0x000002002b2a7890 */ /* 0x000fe2000fffe0ff */
[----:B------:R-:W-:-:S06]  /*46a0*/  LEA R177, R177, R2, 0x4 ;  /* 0x00000002b1b17211 */ /* 0x000fcc00078e20ff */
[----:B------:R-:W1:Y:S08]  /*46b0*/  LDC.64 R158, c[0x0][0xb10] ;  /* 0x0002c400ff9e7b82 */ /* 0x000e700000000a00 */
[----:B------:R-:W1:Y:S08]  /*46c0*/  LDC.64 R70, c[0x0][0xb18] ;  /* 0x0002c600ff467b82 */ /* 0x000e700000000a00 */
[----:B------:R-:W1:Y:S01]  /*46d0*/  LDC.64 R154, c[0x0][0x888] ;  /* 0x00022200ff9a7b82 */ /* 0x000e620000000a00 */
[----:B---3--:R-:W-:-:S07]  /*46e0*/  IMAD.IADD R79, R0, 0x1, R79 ;  /* 0x00000001004f7824 */ /* 0x008fce00078e024f */
[----:B------:R-:W3:Y:S08]  /*46f0*/  LDC.64 R68, c[0x0][0xb28] ;  /* 0x0002ca00ff447b82 */ /* 0x000ef00000000a00 */
[----:B------:R-:W1:Y:S08]  /*4700*/  LDC.64 R156, c[0x0][0x890] ;  /* 0x00022400ff9c7b82 */ /* 0x000e700000000a00 */
[----:B------:R-:W1:Y:S08]  /*4710*/  LDC.64 R152, c[0x0][0x8b0] ;  /* 0x00022c00ff987b82 */ /* 0x000e700000000a00 */
[----:B------:R-:W1:Y:S08]  /*4720*/  LDC.64 R146, c[0x0][0x8a8] ;  /* 0x00022a00ff927b82 */ /* 0x000e700000000a00 */
[----:B--2-4-:R-:W1:Y:S02]  /*4730*/  LDC R170, c[0x0][0x374] ;  /* 0x0000dd00ffaa7b82 */ /* 0x014e640000000800 */
.L_x_94:
[----:B------:R-:W-:Y:S02]  /*4740*/  LEA R0, R188, UR43, 0x3 ;  /* 0x0000002bbc007c11 */ /* 0x000fe4000f8e18ff */
[----:B------:R-:W-:Y:S02]  /*4750*/  SHF.L.U32 R3, R184, 0x1f, RZ ;  /* 0x0000001fb8037819 */ /* 0x000fe400000006ff */
[----:B------:R-:W-:Y:S02]  /*4760*/  LEA R16, R188, UR43, 0x4 ;  /* 0x0000002bbc107c11 */ /* 0x000fe4000f8e20ff */
[----:B--2---:R-:W2:Y:S02]  /*4770*/  SYNCS.PHASECHK.TRANS64.TRYWAIT P0, [R0+URZ+0x60], R3 ;  /* 0x00006003000075a7 */ /* 0x004ea400080011ff */
[----:B-12---:R-:W-:Y:S05]  /*4780*/  @!P0 BRA `(.L_x_77) ;  /* 0x00000028009c8947 */ /* 0x006fea0003800000 */
.L_x_126:
[----:B------:R-:W4:Y:S01]  /*4790*/  LDC.64 R12, c[0x0][0xb10] ;  /* 0x0002c400ff0c7b82 */ /* 0x000f220000000a00 */
[----:B------:R-:W3:Y:S01]  /*47a0*/  LDS.128 R16, [R16+0xf0] ;  /* 0x0000f00010107984 */ /* 0x000ee20000000c00 */
[----:B-1----:R-:W-:Y:S01]  /*47b0*/  ISETP.NE.AND P1, PT, R73, 0x1, PT ;  /* 0x000000014900780c */ /* 0x002fe20003f25270 */
[----:B--2---:R-:W-:Y:S01]  /*47c0*/  VIADD R0, R0, 0x70 ;  /* 0x0000007000007836 */ /* 0x004fe20000000000 */
[----:B------:R-:W-:Y:S04]  /*47d0*/  ISETP.GE.AND P0, PT, R72, 0x1, PT ;  /* 0x000000014800780c */ /* 0x000fe80003f06270 */
[----:B------:R-:W1:Y:S01]  /*47e0*/  LDC.64 R10, c[0x0][0xb18] ;  /* 0x0002c600ff0a7b82 */ /* 0x000e620000000a00 */
[----:B------:R-:W-:Y:S01]  /*47f0*/  PRMT R0, RZ, 0x654, R0 ;  /* 0x00000654ff007816 */ /* 0x000fe20000000000 */
[----:B------:R-:W-:Y:S01]  /*4800*/  @!PT LDS RZ, [RZ] ;  /* 0x00000000fffff984 */ /* 0x000fe20000000800 */
[----:B------:R-:W-:Y:S01]  /*4810*/  @!PT LDS RZ, [RZ] ;  /* 0x00000000fffff984 */ /* 0x000fe20000000800 */
[----:B------:R-:W-:Y:S01]  /*4820*/  @!PT LDS RZ, [RZ] ;  /* 0x00000000fffff984 */ /* 0x000fe20000000800 */
[----:B------:R-:W-:Y:S01]  /*4830*/  @!PT LDS RZ, [RZ] ;  /* 0x00000000fffff984 */ /* 0x000fe20000000800 */
[----:B------:R2:W-:Y:S06]  /*4840*/  MEMBAR.ALL.CTA ;  /* 0x0000000000007992 */ /* 0x0005ec0000008000 */
[----:B--2---:R-:W2:Y:S01]  /*4850*/  FENCE.VIEW.ASYNC.S ;  /* 0x00000000000073c6 */ /* 0x004ea20000000000 */
[----:B------:R-:W1:Y:S08]  /*4860*/  @!P1 LDC R14, c[0x0][0xb20] ;  /* 0x0002c800ff0e9b82 */ /* 0x000e700000000800 */
[----:B------:R-:W1:Y:S01]  /*4870*/  @!P1 LDC R9, c[0x0][0xb0c] ;  /* 0x0002c300ff099b82 */ /* 0x000e620000000800 */
[----:B--2---:R2:W-:Y:S01]  /*4880*/  SYNCS.ARRIVE.TRANS64.RED.A1T0 RZ, [R0+URZ], RZ ;  /* 0x000000ff00ff79a7 */ /* 0x0045e200081004ff */
[----:B---3--:R-:W-:Y:S04]  /*4890*/  LOP3.LUT P4, RZ, R18, 0x1, RZ, 0xc0, !PT ;  /* 0x0000000112ff7812 */ /* 0x008fe8000788c0ff */
[----:B------:R-:W-:Y:S09]  /*48a0*/  P2R R187, PR, RZ, 0x10 ;  /* 0x00000010ffbb7803 */ /* 0x000ff20000000000 */
[----:B------:R-:W-:Y:S02]  /*48b0*/  @P4 MOV R77, R16 ;  /* 0x00000010004d4202 */ /* 0x000fe40000000f00 */
[----:B------:R-:W-:Y:S01]  /*48c0*/  @P4 LOP3.LUT R75, R17, 0xffff, RZ, 0xc0, !PT ;  /* 0x0000ffff114b4812 */ /* 0x000fe200078ec0ff */
[----:B--2-4-:R-:W-:Y:S06]  /*48d0*/  @!P0 BRA `(.L_x_78) ;  /* 0x0000000000a48947 */ /* 0x014fec0003800000 */
[----:B------:R-:W-:Y:S01]  /*48e0*/  IMAD.HI.U32 R22, R170, R71, RZ ;  /* 0x00000047aa167227 */ /* 0x000fe200078e00ff */
[----:B------:R-:W-:Y:S02]  /*48f0*/  ISETP.NE.AND P0, PT, R70, 0x1, PT ;  /* 0x000000014600780c */ /* 0x000fe40003f05270 */
[----:B------:R-:W-:Y:S01]  /*4900*/  ISETP.NE.AND P2, PT, R72, 0x1, PT ;  /* 0x000000014800780c */ /* 0x000fe20003f45270 */
[-C--:B------:R-:W-:Y:S01]  /*4910*/  IMAD.HI.U32 R20, R171, R158.reuse, RZ ;  /* 0x0000009eab147227 */ /* 0x080fe200078e00ff */
[----:B------:R-:W-:Y:S02]  /*4920*/  SHF.R.U32.HI R21, RZ, R169, R22 ;  /* 0x000000a9ff157219 */ /* 0x000fe40000011616 */
[----:B------:R-:W-:Y:S01]  /*4930*/  ISETP.NE.AND P3, PT, R74, 0x1, PT ;  /* 0x000000014a00780c */ /* 0x000fe20003f65270 */
[----:B------:R-:W-:Y:S01]  /*4940*/  IMAD.HI.U32 R26, R75, R71, RZ ;  /* 0x000000474b1a7227 */ /* 0x000fe200078e00ff */
[----:B------:R-:W-:Y:S02]  /*4950*/  SHF.R.U32.HI R20, RZ, R159, R20 ;  /* 0x0000009fff147219 */ /* 0x000fe40000011614 */
[----:B------:R-:W-:Y:S01]  /*4960*/  SEL R3, R170, R21, !P0 ;  /* 0x00000015aa037207 */ /* 0x000fe20004000000 */
[----:B------:R-:W-:Y:S01]  /*4970*/  IMAD.HI.U32 R24, R77, R158, RZ ;  /* 0x0000009e4d187227 */ /* 0x000fe200078e00ff */
[----:B------:R-:W-:Y:S03]  /*4980*/  SEL R7, R171, R20, !P3 ;  /* 0x00000014ab077207 */ /* 0x000fe60005800000 */
[-C--:B------:R-:W-:Y:S01]  /*4990*/  IMAD.HI.U32 R20, R3, R68.reuse, RZ ;  /* 0x0000004403147227 */ /* 0x080fe200078e00ff */
[----:B------:R-:W-:Y:S03]  /*49a0*/  SHF.R.U32.HI R24, RZ, R159, R24 ;  /* 0x0000009fff187219 */ /* 0x000fe60000011618 */
[----:B------:R-:W-:Y:S01]  /*49b0*/  IMAD.HI.U32 R22, R7, R68, RZ ;  /* 0x0000004407167227 */ /* 0x000fe200078e00ff */
[----:B------:R-:W-:Y:S02]  /*49c0*/  @P2 SHF.R.U32.HI R3, RZ, R69, R20 ;  /* 0x00000045ff032219 */ /* 0x000fe40000011614 */
[----:B------:R-:W-:Y:S02]  /*49d0*/  SHF.R.U32.HI R20, RZ, R169, R26 ;  /* 0x000000a9ff147219 */ /* 0x000fe4000001161a */
[----:B------:R-:W-:Y:S01]  /*49e0*/  @P2 SHF.R.U32.HI R7, RZ, R69, R22 ;  /* 0x00000045ff072219 */ /* 0x000fe20000011616 */
[C---:B------:R-:W-:Y:S01]  /*49f0*/  IMAD R2, R72.reuse, R3, RZ ;  /* 0x0000000348027224 */ /* 0x040fe200078e02ff */
[----:B------:R-:W-:Y:S02]  /*4a00*/  SEL R5, R75, R20, !P0 ;  /* 0x000000144b057207 */ /* 0x000fe40004000000 */
[----:B------:R-:W-:Y:S01]  /*4a10*/  SEL R3, R77, R24, !P3 ;  /* 0x000000184d037207 */ /* 0x000fe20005800000 */
[----:B------:R-:W-:Y:S01]  /*4a20*/  IMAD R4, R72, R7, RZ ;  /* 0x0000000748047224 */ /* 0x000fe200078e02ff */
[C---:B------:R-:W-:Y:S01]  /*4a30*/  ISETP.GE.AND P0, PT, R5.reuse, R2, PT ;  /* 0x000000020500720c */ /* 0x040fe20003f06270 */
[----:B------:R-:W-:Y:S03]  /*4a40*/  IMAD.HI.U32 R6, R5, R68, RZ ;  /* 0x0000004405067227 */ /* 0x000fe600078e00ff */
[----:B------:R-:W-:Y:S01]  /*4a50*/  ISETP.GE.OR P0, PT, R3, R4, P0 ;  /* 0x000000040300720c */ /* 0x000fe20000706670 */
[----:B------:R-:W-:Y:S01]  /*4a60*/  IMAD.MOV R4, RZ, RZ, -R3 ;  /* 0x000000ffff047224 */ /* 0x000fe200078e0a03 */
[-C--:B------:R-:W-:Y:S03]  /*4a70*/  SHF.R.U32.HI R6, RZ, R69.reuse, R6 ;  /* 0x00000045ff067219 */ /* 0x080fe60000011606 */
[----:B------:R-:W-:Y:S01]  /*4a80*/  IMAD R77, R74, R4, R77 ;  /* 0x000000044a4d7224 */ /* 0x000fe200078e024d */
[----:B------:R-:W-:Y:S05]  /*4a90*/  SEL R15, R5, R6, !P2 ;  /* 0x00000006050f7207 */ /* 0x000fea0005000000 */
[----:B------:R-:W-:Y:S02]  /*4aa0*/  IMAD.MOV R6, RZ, RZ, -R15 ;  /* 0x000000ffff067224 */ /* 0x000fe400078e0a0f */
[C---:B------:R-:W-:Y:S04]  /*4ab0*/  @!P0 IMAD.HI.U32 R2, R3.reuse, R68, RZ ;  /* 0x0000004403028227 */ /* 0x040fe800078e00ff */
[----:B------:R-:W-:Y:S01]  /*4ac0*/  IMAD R6, R72, R6, R5 ;  /* 0x0000000648067224 */ /* 0x000fe200078e0205 */
[----:B------:R-:W-:Y:S04]  /*4ad0*/  @!P0 SHF.R.U32.HI R2, RZ, R69, R2 ;  /* 0x00000045ff028219 */ /* 0x000fe80000011602 */
[----:B------:R-:W-:Y:S02]  /*4ae0*/  @!P0 SEL R0, R3, R2, !P2 ;  /* 0x0000000203008207 */ /* 0x000fe40005000000 */
[----:B------:R-:W-:Y:S02]  /*4af0*/  IADD3 R2, PT, PT, -R5, RZ, RZ ;  /* 0x000000ff05027210 */ /* 0x000fe40007ffe1ff */
[----:B------:R-:W-:Y:S01]  /*4b00*/  @!P0 IADD3 R8, PT, PT, R15, -R0, RZ ;  /* 0x800000000f088210 */ /* 0x000fe20007ffe0ff */
[----:B------:R-:W-:Y:S02]  /*4b10*/  @!P0 IMAD R0, R7, R6, R0 ;  /* 0x0000000607008224 */ /* 0x000fe400078e0200 */
[----:B------:R-:W-:Y:S02]  /*4b20*/  IMAD R75, R70, R2, R75 ;  /* 0x00000002464b7224 */ /* 0x000fe400078e024b */
[----:B------:R-:W-:Y:S02]  /*4b30*/  @!P0 IMAD R5, R8, R72, R3 ;  /* 0x0000004808058224 */ /* 0x000fe400078e0203 */
[----:B------:R-:W-:Y:S04]  /*4b40*/  @!P0 IMAD.MOV.U32 R3, RZ, RZ, R0 ;  /* 0x000000ffff038224 */ /* 0x000fe800078e0000 */
[----:B------:R-:W-:Y:S02]  /*4b50*/  IMAD R77, R3, R74, R77 ;  /* 0x0000004a034d7224 */ /* 0x000fe400078e024d */
[----:B------:R-:W-:Y:S07]  /*4b60*/  IMAD R75, R5, R70, R75 ;  /* 0x00000046054b7224 */ /* 0x000fee00078e024b */
.L_x_78:
[----:B------:R-:W-:Y:S01]  /*4b70*/  @!P1 IMAD.HI.U32 R0, R77, R12, RZ ;  /* 0x0000000c4d009227 */ /* 0x000fe200078e00ff */
[----:B-1----:R-:W-:Y:S01]  /*4b80*/  @!P1 ISETP.NE.AND P0, PT, R10, 0x1, PT ;  /* 0x000000010a00980c */ /* 0x002fe20003f05270 */
[----:B------:R-:W-:Y:S01]  /*4b90*/  ULOP3.LUT UP0, URZ, UR42, 0x1b0, URZ, 0xc0, !UPT ;  /* 0x000001b02aff7892 */ /* 0x000fe2000f80c0ff */
[----:B------:R-:W-:Y:S01]  /*4ba0*/  @!P1 ISETP.NE.AND P2, PT, R9, 0x1, PT ;  /* 0x000000010900980c */ /* 0x000fe20003f45270 */
[----:B------:R-:W-:Y:S01]  /*4bb0*/  @!P1 IMAD.HI.U32 R3, R75, R11, RZ ;  /* 0x0000000b4b039227 */ /* 0x000fe200078e00ff */
[----:B------:R-:W-:Y:S02]  /*4bc0*/  @!P1 SHF.R.U32.HI R0, RZ, R13, R0 ;  /* 0x0000000dff009219 */ /* 0x000fe40000011600 */
[----:B------:R-:W-:Y:S01]  /*4bd0*/  @P4 SHF.R.U32.HI R182, RZ, 0x10, R17 ;  /* 0x00000010ffb64819 */ /* 0x000fe20000011611 */
[----:B------:R-:W-:Y:S01]  /*4be0*/  VIADD R188, R188, 0x1 ;  /* 0x00000001bcbc7836 */ /* 0x000fe20000000000 */
[----:B------:R-:W-:Y:S02]  /*4bf0*/  @!P1 SHF.R.U32.HI R2, RZ, R14, R3 ;  /* 0x0000000eff029219 */ /* 0x000fe40000011603 */
[----:B------:R-:W-:Y:S02]  /*4c00*/  @!P1 SEL R3, R77, R0, !P2 ;  /* 0x000000004d039207 */ /* 0x000fe40005000000 */
[----:B------:R-:W-:Y:S05]  /*4c10*/  @!P1 SEL R2, R75, R2, !P0 ;  /* 0x000000024b029207 */ /* 0x000fea0004000000 */
[----:B------:R-:W-:Y:S02]  /*4c20*/  @!P1 IMAD.IADD R0, R2, 0x1, -R3 ;  /* 0x0000000102009824 */ /* 0x000fe400078e0a03 */
[----:B------:R-:W-:Y:S02]  /*4c30*/  @!P1 IMAD.IADD R2, R3, 0x1, -R2 ;  /* 0x0000000103029824 */ /* 0x000fe400078e0a02 */
[----:B------:R-:W-:Y:S02]  /*4c40*/  @!P1 IMAD R77, R0, R9, R77 ;  /* 0x00000009004d9224 */ /* 0x000fe400078e024d */
[----:B------:R-:W-:Y:S01]  /*4c50*/  @!P1 IMAD R75, R2, R10, R75 ;  /* 0x0000000a024b9224 */ /* 0x000fe200078e024b */
[----:B------:R-:W-:Y:S06]  /*4c60*/  BRA.U !UP0, `(.L_x_79) ;  /* 0x0000000108407547 */ /* 0x000fec000b800000 */
[----:B------:R-:W1:Y:S01]  /*4c70*/  LDCU.64 UR8, c[0x4][0x80] ;  /* 0x01001000ff0877ac */ /* 0x000e620008000a00 */
[----:B------:R-:W-:Y:S01]  /*4c80*/  MOV R3, 0x0 ;  /* 0x0000000000037802 */ /* 0x000fe20000000f00 */
[----:B------:R-:W-:Y:S02]  /*4c90*/  HFMA2 R12, -RZ, RZ, 0, 5.9604644775390625e-08 ;  /* 0x00000001ff0c7431 */ /* 0x000fe400000001ff */
[----:B------:R-:W-:Y:S02]  /*4ca0*/  IMAD.MOV.U32 R8, RZ, RZ, 0x70 ;  /* 0x00000070ff087424 */ /* 0x000fe400078e00ff */
[----:B------:R-:W-:Y:S01]  /*4cb0*/  IMAD.MOV.U32 R13, RZ, RZ, RZ ;  /* 0x000000ffff0d7224 */ /* 0x000fe200078e00ff */
[----:B------:R-:W2:Y:S01]  /*4cc0*/  LDCU.64 UR6, c[0x4][0x88] ;  /* 0x01001100ff0677ac */ /* 0x000ea20008000a00 */
[----:B------:R-:W3:Y:S01]  /*4cd0*/  LDC.64 R2, c[0x4][R3] ;  /* 0x0100000003027b82 */ /* 0x000ee20000000a00 */
[----:B------:R-:W4:Y:S01]  /*4ce0*/  LDCU.64 UR4, c[0x4][0x8] ;  /* 0x01000100ff0477ac */ /* 0x000f220008000a00 */
[----:B-1----:R-:W-:Y:S01]  /*4cf0*/  MOV R5, UR9 ;  /* 0x0000000900057c02 */ /* 0x002fe20008000f00 */
[----:B------:R-:W-:Y:S01]  /*4d00*/  IMAD.U32 R4, RZ, RZ, UR8 ;  /* 0x00000008ff047e24 */ /* 0x000fe2000f8e00ff */
[----:B--2---:R-:W-:Y:S01]  /*4d10*/  MOV R7, UR7 ;  /* 0x0000000700077c02 */ /* 0x004fe20008000f00 */
[----:B------:R-:W-:Y:S01]  /*4d20*/  IMAD.U32 R6, RZ, RZ, UR6 ;  /* 0x00000006ff067e24 */ /* 0x000fe2000f8e00ff */
[----:B----4-:R-:W-:Y:S01]  /*4d30*/  MOV R11, UR5 ;  /* 0x00000005000b7c02 */ /* 0x010fe20008000f00 */
[----:B------:R-:W-:Y:S02]  /*4d40*/  IMAD.U32 R10, RZ, RZ, UR4 ;  /* 0x00000004ff0a7e24 */ /* 0x000fe4000f8e00ff */
[----:B------:R-:W-:Y:S07]  /*4d50*/  LEPC R20, `(.L_x_79) ;  /* 0x000000001014794e */ /* 0x000fee0000000000 */
[----:B---3-5:R-:W-:Y:S05]  /*4d60*/  CALL.ABS.NOINC R2 ;  /* 0x0000000002007343 */ /* 0x028fea0003c00000 */
.L_x_79:
[----:B------:R-:W-:Y:S01]  /*4d70*/  LOP3.LUT P0, RZ, R186, 0x1b0, RZ, 0xc0, !PT ;  /* 0x000001b0baff7812 */ /* 0x000fe2000780c0ff */
[----:B------:R-:W-:Y:S11]  /*4d80*/  BSSY.RECONVERGENT B6, `(.L_x_80) ;  /* 0x0000013000067945 */ /* 0x000ff60003800200 */
[----:B------:R-:W-:Y:S01]  /*4d90*/  @!UPT UIADD3 URZ, UPT, UPT, URZ, URZ, URZ ;  /* 0x000000fffffff290 */ /* 0x000fe2000fffe0ff */
[----:B------:R-:W-:Y:S05]  /*4da0*/  @!P0 BRA `(.L_x_81) ;  /* 0x0000000000408947 */ /* 0x000fea0003800000 */
        /* <DEDUP_REMOVED lines=16> */
.L_x_81:
[----:B------:R-:W-:Y:S05]  /*4eb0*/  BSYNC.RECONVERGENT B6 ;  /* 0x0000000000067941 */ /* 0x000fea0003800200 */
.L_x_80:
[----:B------:R-:W-:Y:S01]  /*4ec0*/  ISETP.NE.U32.AND P3, PT, R156, RZ, PT ;  /* 0x000000ff9c00720c */ /* 0x000fe20003f65070 */
[----:B------:R-:W-:Y:S01]  /*4ed0*/  UISETP.NE.AND UP1, UPT, UR44, URZ, UPT ;  /* 0x000000ff2c00728c */ /* 0x000fe2000bf25270 */
[----:B------:R-:W-:Y:S02]  /*4ee0*/  ISETP.NE.U32.AND P4, PT, R152, RZ, PT ;  /* 0x000000ff9800720c */ /* 0x000fe40003f85070 */
[----:B------:R-:W-:Y:S02]  /*4ef0*/  ISETP.NE.AND.EX P3, PT, R157, RZ, PT, P3 ;  /* 0x000000ff9d00720c */ /* 0x000fe40003f65330 */
[----:B------:R-:W-:Y:S02]  /*4f00*/  PLOP3.LUT P1, PT, PT, PT, PT, 0x8, 0x80 ;  /* 0x000000000080781c */ /* 0x000fe40003f2e170 */
[----:B------:R-:W-:Y:S02]  /*4f10*/  PLOP3.LUT P0, PT, PT, PT, UP1, 0x80, 0x8 ;  /* 0x000000000008781c */ /* 0x000fe40003f0f018 */
[----:B------:R-:W-:Y:S02]  /*4f20*/  ISETP.NE.AND.EX P4, PT, R153, RZ, PT, P4 ;  /* 0x000000ff9900720c */ /* 0x000fe40003f85340 */
[----:B------:R-:W1:Y:S09]  /*4f30*/  @UP1 LDCU.64 UR4, c[0x0][0x888] ;  /* 0x00011100ff0417ac */ /* 0x000e720008000a00 */
[----:B------:R-:W-:Y:S01]  /*4f40*/  @P0 PLOP3.LUT P1, PT, P3, PT, PT, 0x80, 0x8 ;  /* 0x000000000008081c */ /* 0x000fe20001f2f070 */
[----:B-1----:R-:W-:Y:S04]  /*4f50*/  @UP1 UISETP.NE.U32.AND UP0, UPT, UR4, URZ, UPT ;  /* 0x000000ff0400128c */ /* 0x002fe8000bf05070 */
[----:B------:R-:W-:Y:S04]  /*4f60*/  @UP1 UISETP.NE.AND.EX UP0, UPT, UR5, URZ, UPT, UP0 ;  /* 0x000000ff0500128c */ /* 0x000fe8000bf05300 */
[----:B------:R-:W-:Y:S01]  /*4f70*/  @UP1 USEL UR4, URZ, 0xffffffff, UP0 ;  /* 0xffffffffff041887 */ /* 0x000fe20008000000 */
[----:B------:R-:W-:Y:S11]  /*4f80*/  @!P3 BRA `(.L_x_82) ;  /* 0x00000000002cb947 */ /* 0x000ff60003800000 */
[----:B------:R-:W-:Y:S01]  /*4f90*/  ISETP.NE.U32.AND P2, PT, R154, RZ, PT ;  /* 0x000000ff9a00720c */ /* 0x000fe20003f45070 */
[----:B------:R-:W-:Y:S03]  /*4fa0*/  IMAD.MOV.U32 R168, RZ, RZ, 0x1 ;  /* 0x00000001ffa87424 */ /* 0x000fe600078e00ff */
[----:B------:R-:W-:Y:S11]  /*4fb0*/  ISETP.NE.AND.EX P2, PT, R155, RZ, PT, P2 ;  /* 0x000000ff9b00720c */ /* 0x000ff60003f45320 */
[----:B------:R-:W-:Y:S02]  /*4fc0*/  @!UPT UIADD3 URZ, UPT, UPT, URZ, URZ, URZ ;  /* 0x000000fffffff290 */ /* 0x000fe4000fffe0ff */
[----:B------:R-:W1:Y:S01]  /*4fd0*/  @P2 LDC.64 R2, c[0x0][0x888] ;  /* 0x00022200ff022b82 */ /* 0x000e620000000a00 */
[----:B------:R-:W-:Y:S04]  /*4fe0*/  @P2 IMAD R0, R156, UR36, RZ ;  /* 0x000000249c002c24 */ /* 0x000fe8000f8e02ff */
[----:B-1----:R-:W-:Y:S04]  /*4ff0*/  @P2 IMAD.WIDE R2, R0, 0x4, R2 ;  /* 0x0000000400022825 */ /* 0x002fe800078e0202 */
[----:B------:R-:W-:Y:S01]  /*5000*/  HFMA2 R0, -RZ, RZ, 0, 5.9604644775390625e-08 ;  /* 0x00000001ff007431 */ /* 0x000fe200000001ff */
[----:B-----5:R1:W5:Y:S04]  /*5010*/  @P2 LDG.E R80, desc[UR40][R2.64] ;  /* 0x0000002802502981 */ /* 0x020368000c1e1900 */
[----:B------:R-:W-:Y:S01]  /*5020*/  @!P2 PRMT R168, R0, 0x7610, R168 ;  /* 0x0000761000a8a816 */ /* 0x000fe200000000a8 */
[----:B-1----:R-:W2:Y:S06]  /*5030*/  @!P2 LDC R80, c[0x0][0x880] ;  /* 0x00022000ff50ab82 */ /* 0x002eac0000000800 */
.L_x_82:
[----:B------:R-:W-:Y:S05]  /*5040*/  @!P4 BRA `(.L_x_83) ;  /* 0x000000000020c947 */ /* 0x000fea0003800000 */
[----:B------:R-:W-:Y:S04]  /*5050*/  ISETP.NE.U32.AND P2, PT, R146, RZ, PT ;  /* 0x000000ff9200720c */ /* 0x000fe80003f45070 */
[----:B------:R-:W-:Y:S11]  /*5060*/  ISETP.NE.AND.EX P2, PT, R147, RZ, PT, P2 ;  /* 0x000000ff9300720c */ /* 0x000ff60003f45320 */
[----:B------:R-:W-:Y:S02]  /*5070*/  @!UPT UIADD3 URZ, UPT, UPT, URZ, URZ, URZ ;  /* 0x000000fffffff290 */ /* 0x000fe4000fffe0ff */
[----:B------:R-:W1:Y:S01]  /*5080*/  @P2 LDC.64 R2, c[0x0][0x8a8] ;  /* 0x00022a00ff022b82 */ /* 0x000e620000000a00 */
[----:B------:R-:W-:Y:S04]  /*5090*/  @P2 IMAD R0, R152, UR36, RZ ;  /* 0x0000002498002c24 */ /* 0x000fe8000f8e02ff */
[----:B-1----:R-:W-:Y:S05]  /*50a0*/  @P2 IMAD.WIDE R2, R0, 0x4, R2 ;  /* 0x0000000400022825 */ /* 0x002fea00078e0202 */
[----:B-----5:R1:W5:Y:S02]  /*50b0*/  @P2 LDG.E R78, desc[UR40][R2.64] ;  /* 0x00000028024e2981 */ /* 0x020364000c1e1900 */
[----:B-1----:R-:W3:Y:S02]  /*50c0*/  @!P2 LDC R78, c[0x0][0x8a0] ;  /* 0x00022800ff4eab82 */ /* 0x002ee40000000800 */
.L_x_83:
[----:B--2--5:R-:W-:Y:S01]  /*50d0*/  @P0 ISETP.NE.AND P4, PT, R80, RZ, PT ;  /* 0x000000ff5000020c */ /* 0x024fe20003f85270 */
[----:B------:R-:W-:Y:S01]  /*50e0*/  IMAD.U32 R0, RZ, RZ, UR4 ;  /* 0x00000004ff007e24 */ /* 0x000fe2000f8e00ff */
[----:B------:R-:W-:Y:S01]  /*50f0*/  @P0 LOP3.LUT P2, RZ, R168, 0xff, RZ, 0xc0, !PT ;  /* 0x000000ffa8ff0812 */ /* 0x000fe2000784c0ff */
[----:B------:R-:W-:Y:S01]  /*5100*/  BSSY B1, `(.L_x_84) ;  /* 0x000003d000017945 */ /* 0x000fe20003800000 */
[----:B------:R-:W-:Y:S01]  /*5110*/  @P0 SEL R3, RZ, 0xffffffff, P4 ;  /* 0xffffffffff030807 */ /* 0x000fe20002000000 */
[C---:B------:R-:W-:Y:S01]  /*5120*/  IMAD R64, R76.reuse, 0x40, R79 ;  /* 0x000000404c407824 */ /* 0x040fe200078e024f */
[----:B------:R-:W-:Y:S02]  /*5130*/  LEA R148, R76, UR43, 0x3 ;  /* 0x0000002b4c947c11 */ /* 0x000fe4000f8e18ff */
[----:B------:R-:W-:Y:S02]  /*5140*/  CS2R R102, SRZ ;  /* 0x0000000000667805 */ /* 0x000fe4000001ff00 */
[----:B------:R-:W-:Y:S02]  /*5150*/  @P1 SEL R3, R0, R3, !P2 ;  /* 0x0000000300031207 */ /* 0x000fe40005000000 */
[----:B------:R-:W-:Y:S02]  /*5160*/  CS2R R100, SRZ ;  /* 0x0000000000647805 */ /* 0x000fe4000001ff00 */
[----:B------:R-:W-:Y:S02]  /*5170*/  SHF.L.U32 R5, R185, 0x1f, RZ ;  /* 0x0000001fb9057819 */ /* 0x000fe400000006ff */
[----:B------:R-:W-:Y:S02]  /*5180*/  CS2R R98, SRZ ;  /* 0x0000000000627805 */ /* 0x000fe4000001ff00 */
[----:B------:R-:W-:Y:S02]  /*5190*/  @P0 LOP3.LUT R3, R3, 0x1, RZ, 0xc0, !PT ;  /* 0x0000000103030812 */ /* 0x000fe400078ec0ff */
[----:B------:R-:W-:Y:S02]  /*51a0*/  CS2R R96, SRZ ;  /* 0x0000000000607805 */ /* 0x000fe4000001ff00 */
[----:B------:R-:W-:Y:S02]  /*51b0*/  PLOP3.LUT P5, PT, PT, PT, PT, 0x8, 0x80 ;  /* 0x000000000080781c */ /* 0x000fe40003fae170 */
[----:B------:R-:W-:Y:S02]  /*51c0*/  CS2R R94, SRZ ;  /* 0x00000000005e7805 */ /* 0x000fe4000001ff00 */
[----:B------:R-:W-:Y:S02]  /*51d0*/  ISETP.NE.U32.OR P1, PT, R3, 0x1, !P0 ;  /* 0x000000010300780c */ /* 0x000fe40004725470 */
[----:B------:R-:W-:Y:S02]  /*51e0*/  CS2R R92, SRZ ;  /* 0x00000000005c7805 */ /* 0x000fe4000001ff00 */
[----:B------:R-:W-:Y:S02]  /*51f0*/  CS2R R90, SRZ ;  /* 0x00000000005a7805 */ /* 0x000fe4000001ff00 */
[----:B------:R-:W-:Y:S07]  /*5200*/  CS2R R88, SRZ ;  /* 0x0000000000587805 */ /* 0x000fee000001ff00 */
[----:B------:R-:W-:Y:S04]  /*5210*/  @P1 SHF.L.U32 R2, R183, 0x1f, RZ ;  /* 0x0000001fb7021819 */ /* 0x000fe800000006ff */
[----:B------:R-:W1:Y:S01]  /*5220*/  @P1 SYNCS.PHASECHK.TRANS64.TRYWAIT P0, [UR43+0x40], R2 ;  /* 0x00004002ff0015a7 */ /* 0x000e62000800112b */
[----:B------:R2:W4:Y:S01]  /*5230*/  SYNCS.PHASECHK.TRANS64.TRYWAIT P4, [R148+URZ+0x80], R5 ;  /* 0x00008005940075a7 */ /* 0x00052200080811ff */
[----:B-1----:R-:W-:Y:S01]  /*5240*/  @P1 PLOP3.LUT P5, PT, P0, PT, PT, 0x8, 0x80 ;  /* 0x000000000080181c */ /* 0x002fe200007ae170 */
[----:B------:R-:W-:Y:S01]  /*5250*/  @!UPT UIADD3 URZ, UPT, UPT, URZ, URZ, URZ ;  /* 0x000000fffffff290 */ /* 0x000fe2000fffe0ff */
[----:B--2-4-:R-:W-:Y:S11]  /*5260*/  @!P1 BRA `(.L_x_85) ;  /* 0x0000000000989947 */ /* 0x014ff60003800000 */
[----:B------:R-:W-:Y:S01]  /*5270*/  ISETP.NE.U32.AND P0, PT, RZ, UR38, PT ;  /* 0x00000026ff007c0c */ /* 0x000fe2000bf05070 */
[----:B------:R-:W-:Y:S01]  /*5280*/  BSSY B0, `(.L_x_86) ;  /* 0x0000016000007945 */ /* 0x000fe20003800000 */
[----:B------:R-:W-:Y:S02]  /*5290*/  ISETP.NE.AND P2, PT, R80, RZ, PT ;  /* 0x000000ff5000720c */ /* 0x000fe40003f45270 */
[----:B------:R-:W-:Y:S02]  /*52a0*/  CS2R R90, SRZ ;  /* 0x00000000005a7805 */ /* 0x000fe4000001ff00 */
[----:B------:R-:W-:Y:S02]  /*52b0*/  ISETP.NE.AND.EX P0, PT, RZ, UR39, PT, P0 ;  /* 0x00000027ff007c0c */ /* 0x000fe4000bf05300 */
[----:B------:R-:W-:Y:S02]  /*52c0*/  CS2R R88, SRZ ;  /* 0x0000000000587805 */ /* 0x000fe4000001ff00 */
[----:B------:R-:W-:Y:S02]  /*52d0*/  LOP3.LUT P1, RZ, R168, 0xff, RZ, 0xc0, !PT ;  /* 0x000000ffa8ff7812 */ /* 0x000fe4000782c0ff */
[----:B------:R-:W-:Y:S02]  /*52e0*/  CS2R R94, SRZ ;  /* 0x00000000005e7805 */ /* 0x000fe4000001ff00 */
[----:B------:R-:W-:Y:S02]  /*52f0*/  SEL R0, RZ, 0xffffffff, P2 ;  /* 0xffffffffff007807 */ /* 0x000fe40001000000 */
[----:B------:R-:W-:Y:S02]  /*5300*/  CS2R R92, SRZ ;  /* 0x00000000005c7805 */ /* 0x000fe4000001ff00 */
[----:B------:R-:W-:Y:S02]  /*5310*/  SEL R3, RZ, 0xffffffff, P0 ;  /* 0xffffffffff037807 */ /* 0x000fe40000000000 */
[----:B------:R-:W-:Y:S02]  /*5320*/  CS2R R98, SRZ ;  /* 0x0000000000627805 */ /* 0x000fe4000001ff00 */
[----:B------:R-:W-:Y:S02]  /*5330*/  CS2R R96, SRZ ;  /* 0x0000000000607805 */ /* 0x000fe4000001ff00 */
[----:B------:R-:W-:Y:S02]  /*5340*/  CS2R R102, SRZ ;  /* 0x0000000000667805 */ /* 0x000fe4000001ff00 */
[----:B------:R-:W-:Y:S02]  /*5350*/  @P3 SEL R0, R3, R0, !P1 ;  /* 0x0000000003003207 */ /* 0x000fe40004800000 */
[----:B------:R-:W-:Y:S02]  /*5360*/  CS2R R100, SRZ ;  /* 0x0000000000647805 */ /* 0x000fe4000001ff00 */
[----:B------:R-:W-:Y:S04]  /*5370*/  LOP3.LUT R0, R0, 0x1, RZ, 0xc0, !PT ;  /* 0x0000000100007812 */ /* 0x000fe800078ec0ff */
[----:B------:R-:W-:Y:S01]  /*5380*/  ISETP.NE.U32.AND P0, PT, R0, 0x1, PT ;  /* 0x000000010000780c */ /* 0x000fe20003f05070 */
[----:B------:R-:W-:Y:S01]  /*5390*/  @!UPT UIADD3 URZ, UPT, UPT, URZ, URZ, URZ ;  /* 0x000000fffffff290 */ /* 0x000fe2000fffe0ff */
[----:B------:R-:W-:Y:S11]  /*53a0*/  @!P5 BRA `(.L_x_87) ;  /* 0x00000000000cd947 */ /* 0x000ff60003800000 */
[----:B------:R-:W-:Y:S04]  /*53b0*/  SHF.L.U32 R3, R183, 0x1f, RZ ;  /* 0x0000001fb7037819 */ /* 0x000fe800000006ff */
[----:B------:R-:W1:Y:S02]  /*53c0*/  SYNCS.PHASECHK.TRANS64.TRYWAIT P1, [UR43+0x40], R3 ;  /* 0x00004003ff0075a7 */ /* 0x000e64000802112b */
[----:B-1----:R-:W-:Y:S05]  /*53d0*/  @!P1 BRA `(.L_x_88) ;  /* 0x0000001c009c9947 */ /* 0x002fea0003800000 */
.L_x_87:
[----:B------:R-:W-:Y:S05]  /*53e0*/  BSYNC B0 ;  /* 0x0000000000007941 */ /* 0x000fea0003800000 */
.L_x_86:
[----:B------:R2:W4:Y:S01]  /*53f0*/  @P0 LDS.128 R88, [R180+UR43+0x200] ;  /* 0x0002002bb4580984 */ /* 0x0005220008000c00 */
[----:B------:R-:W-:Y:S01]  /*5400*/  UIADD3 UR4, UPT, UPT, UR43, 0x48, URZ ;  /* 0x000000482b047890 */ /* 0x000fe2000fffe0ff */
[----:B------:R-:W-:Y:S02]  /*5410*/  LOP3.LUT R183, R183, 0x1, RZ, 0x3c, !PT ;  /* 0x00000001b7b77812 */ /* 0x000fe400078e3cff */
[----:B------:R2:W1:Y:S01]  /*5420*/  @P0 LDS.128 R92, [R179+0x200] ;  /* 0x00020000b35c0984 */ /* 0x0004620000000c00 */
[----:B------:R-:W-:Y:S03]  /*5430*/  UPRMT UR4, UR37, 0x654, UR4 ;  /* 0x0000065425047896 */ /* 0x000fe60008000004 */
[----:B------:R2:W1:Y:S04]  /*5440*/  @P0 LDS.128 R96, [R178+0x200] ;  /* 0x00020000b2600984 */ /* 0x0004680000000c00 */
[----:B------:R2:W1:Y:S01]  /*5450*/  @P0 LDS.128 R100, [R177+0x200] ;  /* 0x00020000b1640984 */ /* 0x0004620000000c00 */
[----:B------:R-:W-:Y:S01]  /*5460*/  @!PT LDS RZ, [RZ] ;  /* 0x00000000fffff984 */ /* 0x000fe20000000800 */
[----:B------:R-:W-:Y:S01]  /*5470*/  @!PT LDS RZ, [RZ] ;  /* 0x00000000fffff984 */ /* 0x000fe20000000800 */
[----:B------:R-:W-:Y:S01]  /*5480*/  @!PT LDS RZ, [RZ] ;  /* 0x00000000fffff984 */ /* 0x000fe20000000800 */
[----:B------:R-:W-:Y:S01]  /*5490*/  @!PT LDS RZ, [RZ] ;  /* 0x00000000fffff984 */ /* 0x000fe20000000800 */
[----:B------:R5:W-:Y:S06]  /*54a0*/  MEMBAR.ALL.CTA ;  /* 0x0000000000007992 */ /* 0x000bec0000008000 */
[----:B-----5:R-:W5:Y:S02]  /*54b0*/  FENCE.VIEW.ASYNC.S ;  /* 0x00000000000073c6 */ /* 0x020f640000000000 */
[----:B-----5:R-:W-:Y:S01]  /*54c0*/  SYNCS.ARRIVE.TRANS64.RED.A1T0 RZ, [UR4], RZ ;  /* 0x000000ffffff79a7 */ /* 0x020fe20008100404 */
.L_x_85:
[----:B------:R-:W-:Y:S05]  /*54d0*/  BSYNC B1 ;  /* 0x0000000000017941 */ /* 0x000fea0003800000 */
.L_x_84:
[----:B-1----:R-:W-:Y:S04]  /*54e0*/  SHF.R.U32.HI R0, RZ, 0x15, R64 ;  /* 0x00000015ff007819 */ /* 0x002fe80000011640 */
[----:B------:R-:W-:Y:S01]  /*54f0*/  LOP3.LUT P0, RZ, R0, 0x3, R181, 0x48, !PT ;  /* 0x0000000300ff7812 */ /* 0x000fe200078048b5 */
[----:B------:R-:W-:Y:S01]  /*5500*/  @!UPT UIADD3 URZ, UPT, UPT, URZ, URZ, URZ ;  /* 0x000000fffffff290 */ /* 0x000fe2000fffe0ff */
[----:B------:R-:W-:Y:S11]  /*5510*/  @P4 BRA `(.L_x_89) ;  /* 0x0000000000084947 */ /* 0x000ff60003800000 */
[----:B------:R-:W1:Y:S02]  /*5520*/  SYNCS.PHASECHK.TRANS64.TRYWAIT P1, [R148+URZ+0x80], R5 ;  /* 0x00008005940075a7 */ /* 0x000e6400080211ff */
[----:B-1----:R-:W-:Y:S05]  /*5530*/  @!P1 BRA `(.L_x_90) ;  /* 0x0000001c005c9947 */ /* 0x002fea0003800000 */
.L_x_89:
[----:B------:R-:W-:Y:S05]  /*5540*/  @!P0 BRA `(.L_x_91) ;  /* 0x0000000000408947 */ /* 0x000fea0003800000 */
[----:B------:R-:W1:Y:S01]  /*5550*/  LDCU.64 UR8, c[0x4][0x70] ;  /* 0x01000e00ff0877ac */ /* 0x000e620008000a00 */
[----:B------:R-:W-:Y:S01]  /*5560*/  MOV R3, 0x0 ;  /* 0x0000000000037802 */ /* 0x000fe20000000f00 */
[----:B------:R-:W-:Y:S02]  /*5570*/  HFMA2 R12, -RZ, RZ, 0, 5.9604644775390625e-08 ;  /* 0x00000001ff0c7431 */ /* 0x000fe400000001ff */
[----:B------:R-:W-:Y:S02]  /*5580*/  IMAD.MOV.U32 R8, RZ, RZ, 0x192 ;  /* 0x00000192ff087424 */ /* 0x000fe400078e00ff */
[----:B------:R-:W-:Y:S01]  /*5590*/  IMAD.MOV.U32 R13, RZ, RZ, RZ ;  /* 0x000000ffff0d7224 */ /* 0x000fe200078e00ff */
[----:B------:R-:W5:Y:S01]  /*55a0*/  LDCU.64 UR6, c[0x4][0x78] ;  /* 0x01000f00ff0677ac */ /* 0x000f620008000a00 */
[----:B------:R-:W2:Y:S01]  /*55b0*/  LDC.64 R2, c[0x4][R3] ;  /* 0x0100000003027b82 */ /* 0x000ea20000000a00 */
[----:B------:R-:W3:Y:S01]  /*55c0*/  LDCU.64 UR4, c[0x4][0x10] ;  /* 0x01000200ff0477ac */ /* 0x000ee20008000a00 */
[----:B-1----:R-:W-:Y:S01]  /*55d0*/  MOV R5, UR9 ;  /* 0x0000000900057c02 */ /* 0x002fe20008000f00 */
[----:B------:R-:W-:Y:S01]  /*55e0*/  IMAD.U32 R4, RZ, RZ, UR8 ;  /* 0x00000008ff047e24 */ /* 0x000fe2000f8e00ff */
[----:B-----5:R-:W-:Y:S01]  /*55f0*/  MOV R7, UR7 ;  /* 0x0000000700077c02 */ /* 0x020fe20008000f00 */
[----:B------:R-:W-:Y:S01]  /*5600*/  IMAD.U32 R6, RZ, RZ, UR6 ;  /* 0x00000006ff067e24 */ /* 0x000fe2000f8e00ff */
[----:B---3--:R-:W-:Y:S01]  /*5610*/  MOV R11, UR5 ;  /* 0x00000005000b7c02 */ /* 0x008fe20008000f00 */
[----:B------:R-:W-:Y:S02]  /*5620*/  IMAD.U32 R10, RZ, RZ, UR4 ;  /* 0x00000004ff0a7e24 */ /* 0x000fe4000f8e00ff */
[----:B------:R-:W-:Y:S07]  /*5630*/  LEPC R20, `(.L_x_91) ;  /* 0x000000001014794e */ /* 0x000fee0000000000 */
[----:B--2-4-:R-:W-:Y:S05]  /*5640*/  CALL.ABS.NOINC R2 ;  /* 0x0000000002007343 */ /* 0x014fea0003c00000 */
.L_x_91:
[----:B------:R-:W-:Y:S01]  /*5650*/  LOP3.LUT P0, RZ, R176, 0x60, RZ, 0xc0, !PT ;  /* 0x00000060b0ff7812 */ /* 0x000fe2000780c0ff */
[----:B------:R-:W-:Y:S05]  /*5660*/  WARPSYNC.ALL ;  /* 0x0000000000007948 */ /* 0x000fea0003800000 */
[----:B----4-:R-:W-:Y:S01]  /*5670*/  IMAD.U32 R141, R90, 0x10000, RZ ;  /* 0x000100005a8d7824 */ /* 0x010fe200078e00ff */
[----:B------:R-:W-:Y:S01]  /*5680*/  R2UR UR4, R64 ;  /* 0x00000000400472ca */ /* 0x000fe200000e0000 */
[----:B------:R-:W-:Y:S01]  /*5690*/  IMAD.U32 R136, R92, 0x10000, RZ ;  /* 0x000100005c887824 */ /* 0x000fe200078e00ff */
[C---:B------:R-:W-:Y:S01]  /*56a0*/  SHF.L.U32 R82, R88.reuse, 0x10, RZ ;  /* 0x0000001058527819 */ /* 0x040fe200000006ff */
[----:B------:R-:W-:Y:S01]  /*56b0*/  IMAD.U32 R121, R97, 0x10000, RZ ;  /* 0x0001000061797824 */ /* 0x000fe200078e00ff */
[----:B------:R-:W-:Y:S01]  /*56c0*/  PRMT R81, R88, 0x8880, RZ ;  /* 0x0000888058517816 */ /* 0x000fe200000000ff */
[----:B------:R-:W-:Y:S01]  /*56d0*/  IMAD.U32 R106, R102, 0x10000, RZ ;  /* 0x00010000666a7824 */ /* 0x000fe200078e00ff */
[----:B------:R-:W-:Y:S01]  /*56e0*/  SHF.L.U32 R83, R88, 0x8, RZ ;  /* 0x0000000858537819 */ /* 0x000fe200000006ff */
[----:B------:R-:W-:Y:S01]  /*56f0*/  IMAD.SHL.U32 R129, R94, 0x100, RZ ;  /* 0x000001005e817824 */ /* 0x000fe200078e00ff */
[----:B------:R-:W-:Y:S01]  /*5700*/  SHF.R.S32.HI R82, RZ, 0x18, R82 ;  /* 0x00000018ff527819 */ /* 0x000fe20000011452 */
[----:B------:R-:W-:Y:S01]  /*5710*/  IMAD.SHL.U32 R114, R99, 0x100, RZ ;  /* 0x0000010063727824 */ /* 0x000fe200078e00ff */
[C---:B------:R-:W-:Y:S01]  /*5720*/  PRMT R145, R89.reuse, 0x8880, RZ ;  /* 0x0000888059917816 */ /* 0x040fe200000000ff */
[----:B------:R-:W-:Y:S01]  /*5730*/  BSSY.RECONVERGENT B0, `(.L_x_92) ;  /* 0x0000125000007945 */ /* 0x000fe20003800200 */
[----:B------:R-:W-:Y:S01]  /*5740*/  SHF.R.S32.HI R83, RZ, 0x18, R83 ;  /* 0x00000018ff537819 */ /* 0x000fe20000011453 */
[----:B------:R-:W3:Y:S01]  /*5750*/  LDTM.x64 R4, tmem[UR4] ;  /* 0x00000004000479ee */ /* 0x000ee20008340000 */
[----:B------:R-:W-:Y:S01]  /*5760*/  NOP ;  /* 0x0000000000007918 */ /* 0x000fe20000000000 */
[----:B------:R-:W-:Y:S02]  /*5770*/  R2UR UR5, R148 ;  /* 0x00000000940572ca */ /* 0x000fe400000e0000 */
[----:B------:R-:W-:Y:S02]  /*5780*/  SHF.R.S32.HI R84, RZ, 0x18, R88 ;  /* 0x00000018ff547819 */ /* 0x000fe40000011458 */
[----:B------:R-:W-:Y:S02]  /*5790*/  SHF.L.U32 R144, R89, 0x10, RZ ;  /* 0x0000001059907819 */ /* 0x000fe400000006ff */
[----:B------:R-:W-:Y:S02]  /*57a0*/  PRMT R142, R90, 0x8880, RZ ;  /* 0x000088805a8e7816 */ /* 0x000fe400000000ff */
[----:B------:R-:W-:Y:S02]  /*57b0*/  SHF.R.S32.HI R85, RZ, 0x18, R89 ;  /* 0x00000018ff557819 */ /* 0x000fe40000011459 */
[C---:B------:R-:W-:Y:S02]  /*57c0*/  PRMT R140, R91.reuse, 0x8880, RZ ;  /* 0x000088805b8c7816 */ /* 0x040fe400000000ff */
[----:B------:R-:W-:Y:S01]  /*57d0*/  SHF.R.S32.HI R86, RZ, 0x18, R90 ;  /* 0x00000018ff567819 */ /* 0x000fe2000001145a */
[----:B------:R-:W-:Y:S01]  /*57e0*/  UIADD3 UR5, UPT, UPT, UR5, 0xa0, URZ ;  /* 0x000000a005057890 */ /* 0x000fe2000fffe0ff */
[----:B------:R-:W-:Y:S02]  /*57f0*/  SHF.L.U32 R139, R91, 0x10, RZ ;  /* 0x000000105b8b7819 */ /* 0x000fe400000006ff */
[----:B------:R-:W-:Y:S01]  /*5800*/  PRMT R137, R92, 0x8880, RZ ;  /* 0x000088805c897816 */ /* 0x000fe200000000ff */
[----:B------:R-:W-:Y:S01]  /*5810*/  UPRMT UR5, UR37, 0x654, UR5 ;  /* 0x0000065425057896 */ /* 0x000fe20008000005 */
[----:B------:R-:W-:Y:S02]  /*5820*/  SHF.R.S32.HI R88, RZ, 0x18, R91 ;  /* 0x00000018ff587819 */ /* 0x000fe4000001145b */
[C---:B------:R-:W-:Y:S01]  /*5830*/  PRMT R134, R93.reuse, 0x8880, RZ ;  /* 0x000088805d867816 */ /* 0x040fe200000000ff */
[C---:B---3--:R-:W-:Y:S01]  /*5840*/  IMAD R4, R78.reuse, R4, RZ ;  /* 0x000000044e047224 */ /* 0x048fe200078e02ff */
[----:B------:R-:W-:Y:S01]  /*5850*/  SHF.L.U32 R133, R93, 0x10, RZ ;  /* 0x000000105d857819 */ /* 0x000fe200000006ff */
[----:B------:R-:W-:Y:S01]  /*5860*/  IMAD R5, R78, R5, RZ ;  /* 0x000000054e057224 */ /* 0x000fe200078e02ff */
[----:B------:R-:W-:Y:S01]  /*5870*/  PRMT R131, R94, 0x8880, RZ ;  /* 0x000088805e837816 */ /* 0x000fe200000000ff */
[C---:B------:R-:W-:Y:S01]  /*5880*/  IMAD R6, R78.reuse, R6, RZ ;  /* 0x000000064e067224 */ /* 0x040fe200078e02ff */
[----:B------:R-:W-:Y:S01]  /*5890*/  SYNCS.ARRIVE.TRANS64.RED.A1T0 RZ, [UR5], RZ ;  /* 0x000000ffffff79a7 */ /* 0x000fe20008100405 */
[-C--:B------:R-:W-:Y:S01]  /*58a0*/  IMAD R4, R81, R80.reuse, R4 ;  /* 0x0000005051047224 */ /* 0x080fe200078e0204 */
[----:B------:R-:W-:Y:S01]  /*58b0*/  MOV R81, R145 ;  /* 0x0000009100517202 */ /* 0x000fe20000000f00 */
[----:B------:R-:W-:Y:S01]  /*58c0*/  IMAD R7, R78, R7, RZ ;  /* 0x000000074e077224 */ /* 0x000fe200078e02ff */
[----:B------:R-:W-:Y:S01]  /*58d0*/  SHF.L.U32 R130, R94, 0x10, RZ ;  /* 0x000000105e827819 */ /* 0x000fe200000006ff */
[-C--:B------:R-:W-:Y:S01]  /*58e0*/  IMAD R5, R82, R80.reuse, R5 ;  /* 0x0000005052057224 */ /* 0x080fe200078e0205 */
[----:B------:R-:W-:Y:S01]  /*58f0*/  SHF.R.S32.HI R82, RZ, 0x18, R144 ;  /* 0x00000018ff527819 */ /* 0x000fe20000011490 */
[----:B------:R-:W-:Y:S01]  /*5900*/  IMAD R6, R83, R80, R6 ;  /* 0x0000005053067224 */ /* 0x000fe200078e0206 */
[C---:B------:R-:W-:Y:S01]  /*5910*/  PRMT R128, R95.reuse, 0x8880, RZ ;  /* 0x000088805f807816 */ /* 0x040fe200000000ff */
[----:B------:R-:W-:Y:S01]  /*5920*/  IMAD R8, R78, R8, RZ ;  /* 0x000000084e087224 */ /* 0x000fe200078e02ff */
[----:B------:R-:W-:Y:S01]  /*5930*/  SHF.L.U32 R127, R95, 0x10, RZ ;  /* 0x000000105f7f7819 */ /* 0x000fe200000006ff */
[-C--:B------:R-:W-:Y:S01]  /*5940*/  IMAD R7, R84, R80.reuse, R7 ;  /* 0x0000005054077224 */ /* 0x080fe200078e0207 */
[----:B------:R-:W-:Y:S01]  /*5950*/  PRMT R125, R96, 0x8880, RZ ;  /* 0x00008880607d7816 */ /* 0x000fe200000000ff */
[----:B------:R-:W-:Y:S01]  /*5960*/  IMAD R9, R78, R9, RZ ;  /* 0x000000094e097224 */ /* 0x000fe200078e02ff */
[----:B------:R-:W-:Y:S01]  /*5970*/  SHF.L.U32 R124, R96, 0x10, RZ ;  /* 0x00000010607c7819 */ /* 0x000fe200000006ff */
[----:B------:R-:W-:Y:S01]  /*5980*/  IMAD R8, R81, R80, R8 ;  /* 0x0000005051087224 */ /* 0x000fe200078e0208 */
[----:B------:R-:W-:Y:S01]  /*5990*/  I2IP.S8.S32.SAT R148, R7, R6, RZ ;  /* 0x0000000607947239 */ /* 0x000fe200000014ff */
[C---:B------:R-:W-:Y:S01]  /*59a0*/  IMAD R10, R78.reuse, R10, RZ ;  /* 0x0000000a4e0a7224 */ /* 0x040fe200078e02ff */
[----:B------:R-:W-:Y:S01]  /*59b0*/  PRMT R122, R97, 0x8880, RZ ;  /* 0x00008880617a7816 */ /* 0x000fe200000000ff */
[----:B------:R-:W-:Y:S01]  /*59c0*/  IMAD R11, R78, R11, RZ ;  /* 0x0000000b4e0b7224 */ /* 0x000fe200078e02ff */
[----:B------:R-:W-:Y:S01]  /*59d0*/  I2IP.S8.S32.SAT R148, R5, R4, R148 ;  /* 0x0000000405947239 */ /* 0x000fe20000001494 */
[----:B------:R-:W-:Y:S01]  /*59e0*/  IMAD R9, R82, R80, R9 ;  /* 0x0000005052097224 */ /* 0x000fe200078e0209 */
[----:B------:R-:W-:Y:S01]  /*59f0*/  SHF.R.S32.HI R82, RZ, 0x18, R141 ;  /* 0x00000018ff527819 */ /* 0x000fe2000001148d */
[----:B------:R-:W-:Y:S01]  /*5a00*/  IMAD R12, R78, R12, RZ ;  /* 0x0000000c4e0c7224 */ /* 0x000fe200078e02ff */
[C---:B------:R-:W-:Y:S01]  /*5a10*/  PRMT R119, R98.reuse, 0x8880, RZ ;  /* 0x0000888062777816 */ /* 0x040fe200000000ff */
[----:B------:R-:W-:Y:S01]  /*5a20*/  IMAD.MOV.U32 R83, RZ, RZ, R142 ;  /* 0x000000ffff537224 */ /* 0x000fe200078e008e */
[----:B------:R-:W-:Y:S01]  /*5a30*/  SHF.L.U32 R118, R98, 0x10, RZ ;  /* 0x0000001062767819 */ /* 0x000fe200000006ff */
[C---:B------:R-:W-:Y:S01]  /*5a40*/  IMAD R13, R78.reuse, R13, RZ ;  /* 0x0000000d4e0d7224 */ /* 0x040fe200078e02ff */
[C---:B------:R-:W-:Y:S01]  /*5a50*/  PRMT R116, R99.reuse, 0x8880, RZ ;  /* 0x0000888063747816 */ /* 0x040fe200000000ff */
[C---:B------:R-:W-:Y:S01]  /*5a60*/  IMAD R14, R78.reuse, R14, RZ ;  /* 0x0000000e4e0e7224 */ /* 0x040fe200078e02ff */
[----:B------:R-:W-:Y:S01]  /*5a70*/  SHF.L.U32 R115, R99, 0x10, RZ ;  /* 0x0000001063737819 */ /* 0x000fe200000006ff */
[----:B------:R-:W-:Y:S01]  /*5a80*/  IMAD R15, R78, R15, RZ ;  /* 0x0000000f4e0f7224 */ /* 0x000fe200078e02ff */
[----:B------:R-:W-:Y:S01]  /*5a90*/  PRMT R113, R100, 0x8880, RZ ;  /* 0x0000888064717816 */ /* 0x000fe200000000ff */
[----:B------:R-:W-:Y:S01]  /*5aa0*/  IMAD R0, R78, R16, RZ ;  /* 0x000000104e007224 */ /* 0x000fe200078e02ff */
[----:B------:R-:W-:Y:S01]  /*5ab0*/  SHF.L.U32 R112, R100, 0x10, RZ ;  /* 0x0000001064707819 */ /* 0x000fe200000006ff */
[C---:B------:R-:W-:Y:S01]  /*5ac0*/  IMAD R2, R78.reuse, R17, RZ ;  /* 0x000000114e027224 */ /* 0x040fe200078e02ff */
[C---:B------:R-:W-:Y:S01]  /*5ad0*/  PRMT R110, R101.reuse, 0x8880, RZ ;  /* 0x00008880656e7816 */ /* 0x040fe200000000ff */
[C---:B------:R-:W-:Y:S01]  /*5ae0*/  IMAD R3, R78.reuse, R18, RZ ;  /* 0x000000124e037224 */ /* 0x040fe200078e02ff */
[----:B------:R-:W-:Y:S01]  /*5af0*/  SHF.L.U32 R109, R101, 0x10, RZ ;  /* 0x00000010656d7819 */ /* 0x000fe200000006ff */
[----:B------:R-:W-:Y:S01]  /*5b00*/  IMAD R19, R78, R19, RZ ;  /* 0x000000134e137224 */ /* 0x000fe200078e02ff */
[----:B------:R-:W-:Y:S01]  /*5b10*/  PRMT R107, R102, 0x8880, RZ ;  /* 0x00008880666b7816 */ /* 0x000fe200000000ff */
[C---:B------:R-:W-:Y:S01]  /*5b20*/  IMAD R16, R78.reuse, R20, RZ ;  /* 0x000000144e107224 */ /* 0x040fe200078e02ff */
[----:B------:R-:W-:Y:S01]  /*5b30*/  PRMT R104, R103, 0x8880, RZ ;  /* 0x0000888067687816 */ /* 0x000fe200000000ff */
[C---:B------:R-:W-:Y:S01]  /*5b40*/  IMAD R17, R78.reuse, R21, RZ ;  /* 0x000000154e117224 */ /* 0x040fe200078e02ff */
[----:B------:R-:W-:Y:S01]  /*5b50*/  SHF.L.U32 R143, R89, 0x8, RZ ;  /* 0x00000008598f7819 */ /* 0x000fe200000006ff */
[C---:B------:R-:W-:Y:S01]  /*5b60*/  IMAD R18, R78.reuse, R22, RZ ;  /* 0x000000164e127224 */ /* 0x040fe200078e02ff */
[----:B------:R-:W-:Y:S01]  /*5b70*/  SHF.R.S32.HI R89, RZ, 0x18, R92 ;  /* 0x00000018ff597819 */ /* 0x000fe2000001145c */
[C---:B------:R-:W-:Y:S01]  /*5b80*/  IMAD R23, R78.reuse, R23, RZ ;  /* 0x000000174e177224 */ /* 0x040fe200078e02ff */
[----:B------:R-:W-:Y:S01]  /*5b90*/  SHF.R.S32.HI R81, RZ, 0x18, R143 ;  /* 0x00000018ff517819 */ /* 0x000fe2000001148f */
[----:B------:R-:W-:Y:S01]  /*5ba0*/  IMAD R20, R78, R24, RZ ;  /* 0x000000184e147224 */ /* 0x000fe200078e02ff */
[----:B------:R-:W-:Y:S01]  /*5bb0*/  SHF.L.U32 R87, R90, 0x8, RZ ;  /* 0x000000085a577819 */ /* 0x000fe200000006ff */
[----:B------:R-:W-:Y:S01]  /*5bc0*/  IMAD R21, R78, R25, RZ ;  /* 0x000000194e157224 */ /* 0x000fe200078e02ff */
[----:B------:R-:W-:Y:S01]  /*5bd0*/  SHF.R.S32.HI R90, RZ, 0x18, R93 ;  /* 0x00000018ff5a7819 */ /* 0x000fe2000001145d */
[----:B------:R-:W-:Y:S01]  /*5be0*/  IMAD R10, R81, R80, R10 ;  /* 0x00000050510a7224 */ /* 0x000fe200078e020a */
[----:B------:R-:W-:Y:S01]  /*5bf0*/  MOV R81, R140 ;  /* 0x0000008c00517202 */ /* 0x000fe20000000f00 */
[-C--:B------:R-:W-:Y:S01]  /*5c00*/  IMAD R11, R85, R80.reuse, R11 ;  /* 0x00000050550b7224 */ /* 0x080fe200078e020b */
[----:B------:R-:W-:Y:S01]  /*5c10*/  SHF.R.S32.HI R87, RZ, 0x18, R87 ;  /* 0x00000018ff577819 */ /* 0x000fe20000011457 */
[-C--:B------:R-:W-:Y:S01]  /*5c20*/  IMAD R12, R83, R80.reuse, R12 ;  /* 0x00000050530c7224 */ /* 0x080fe200078e020c */
[----:B------:R-:W-:Y:S01]  /*5c30*/  SHF.R.S32.HI R83, RZ, 0x18, R139 ;  /* 0x00000018ff537819 */ /* 0x000fe2000001148b */
[----:B------:R-:W-:Y:S01]  /*5c40*/  IMAD R13, R82, R80, R13 ;  /* 0x00000050520d7224 */ /* 0x000fe200078e020d */
[----:B------:R-:W-:Y:S01]  /*5c50*/  I2IP.S8.S32.SAT R149, R11, R10, RZ ;  /* 0x0000000a0b957239 */ /* 0x000fe200000014ff */
[-C--:B------:R-:W-:Y:S01]  /*5c60*/  IMAD R14, R87, R80.reuse, R14 ;  /* 0x00000050570e7224 */ /* 0x080fe200078e020e */
[----:B------:R-:W-:Y:S01]  /*5c70*/  SHF.R.S32.HI R82, RZ, 0x18, R136 ;  /* 0x00000018ff527819 */ /* 0x000fe20000011488 */
[----:B------:R-:W-:Y:S01]  /*5c80*/  IMAD R15, R86, R80, R15 ;  /* 0x00000050560f7224 */ /* 0x000fe200078e020f */
[----:B------:R-:W-:Y:S01]  /*5c90*/  I2IP.S8.S32.SAT R149, R9, R8, R149 ;  /* 0x0000000809957239 */ /* 0x000fe20000001495 */
[-C--:B------:R-:W-:Y:S01]  /*5ca0*/  IMAD R0, R81, R80.reuse, R0 ;  /* 0x0000005051007224 */ /* 0x080fe200078e0200 */
[----:B------:R-:W-:Y:S01]  /*5cb0*/  SHF.L.U32 R138, R91, 0x8, RZ ;  /* 0x000000085b8a7819 */ /* 0x000fe200000006ff */
[----:B------:R-:W-:Y:S01]  /*5cc0*/  IMAD R2, R83, R80, R2 ;  /* 0x0000005053027224 */ /* 0x000fe200078e0202 */
[----:B------:R-:W-:Y:S01]  /*5cd0*/  I2IP.S8.S32.SAT R150, R15, R14, RZ ;  /* 0x0000000e0f967239 */ /* 0x000fe200000014ff */
[C---:B------:R-:W-:Y:S01]  /*5ce0*/  IMAD R22, R78.reuse, R26, RZ ;  /* 0x0000001a4e167224 */ /* 0x040fe200078e02ff */
[----:B------:R-:W-:Y:S01]  /*5cf0*/  MOV R83, R137 ;  /* 0x0000008900537202 */ /* 0x000fe20000000f00 */
[C---:B------:R-:W-:Y:S01]  /*5d00*/  IMAD R27, R78.reuse, R27, RZ ;  /* 0x0000001b4e1b7224 */ /* 0x040fe200078e02ff */
[----:B------:R-:W-:Y:S01]  /*5d10*/  I2IP.S8.S32.SAT R150, R13, R12, R150 ;  /* 0x0000000c0d967239 */ /* 0x000fe20000001496 */
[C---:B------:R-:W-:Y:S01]  /*5d20*/  IMAD R24, R78.reuse, R28, RZ ;  /* 0x0000001c4e187224 */ /* 0x040fe200078e02ff */
[----:B------:R-:W-:Y:S01]  /*5d30*/  SHF.R.S32.HI R81, RZ, 0x18, R138 ;  /* 0x00000018ff517819 */ /* 0x000fe2000001148a */
[C---:B------:R-:W-:Y:S01]  /*5d40*/  IMAD R25, R78.reuse, R29, RZ ;  /* 0x0000001d4e197224 */ /* 0x040fe200078e02ff */
[----:B------:R-:W-:Y:S01]  /*5d50*/  SHF.R.S32.HI R91, RZ, 0x18, R94 ;  /* 0x00000018ff5b7819 */ /* 0x000fe2000001145e */
[----:B------:R-:W-:Y:S01]  /*5d60*/  IMAD R26, R78, R30, RZ ;  /* 0x0000001e4e1a7224 */ /* 0x000fe200078e02ff */
[----:B------:R-:W-:Y:S01]  /*5d70*/  SHF.R.S32.HI R94, RZ, 0x18, R97 ;  /* 0x00000018ff5e7819 */ /* 0x000fe20000011461 */
[-C--:B------:R-:W-:Y:S01]  /*5d80*/  IMAD R3, R81, R80.reuse, R3 ;  /* 0x0000005051037224 */ /* 0x080fe200078e0203 */
[----:B------:R-:W-:Y:S01]  /*5d90*/  SHF.L.U32 R135, R92, 0x8, RZ ;  /* 0x000000085c877819 */ /* 0x000fe200000006ff */
[----:B------:R-:W-:Y:S01]  /*5da0*/  IMAD R19, R88, R80, R19 ;  /* 0x0000005058137224 */ /* 0x000fe200078e0213 */
[----:B------:R-:W-:Y:S01]  /*5db0*/  MOV R81, R134 ;  /* 0x0000008600517202 */ /* 0x000fe20000000f00 */
[-C--:B------:R-:W-:Y:S01]  /*5dc0*/  IMAD R16, R83, R80.reuse, R16 ;  /* 0x0000005053107224 */ /* 0x080fe200078e0210 */
[----:B------:R-:W-:Y:S01]  /*5dd0*/  SHF.R.S32.HI R85, RZ, 0x18, R135 ;  /* 0x00000018ff557819 */ /* 0x000fe20000011487 */
[-C--:B------:R-:W-:Y:S01]  /*5de0*/  IMAD R17, R82, R80.reuse, R17 ;  /* 0x0000005052117224 */ /* 0x080fe200078e0211 */
[----:B------:R-:W-:Y:S01]  /*5df0*/  I2IP.S8.S32.SAT R151, R19, R3, RZ ;  /* 0x0000000313977239 */ /* 0x000fe200000014ff */
[----:B------:R-:W-:Y:S01]  /*5e00*/  IMAD R31, R78, R31, RZ ;  /* 0x0000001f4e1f7224 */ /* 0x000fe200078e02ff */
[----:B------:R-:W-:Y:S01]  /*5e10*/  SHF.R.S32.HI R82, RZ, 0x18, R133 ;  /* 0x00000018ff527819 */ /* 0x000fe20000011485 */
[-C--:B------:R-:W-:Y:S01]  /*5e20*/  IMAD R18, R85, R80.reuse, R18 ;  /* 0x0000005055127224 */ /* 0x080fe200078e0212 */
[----:B------:R-:W-:Y:S01]  /*5e30*/  SHF.L.U32 R132, R93, 0x8, RZ ;  /* 0x000000085d847819 */ /* 0x000fe200000006ff */
[----:B------:R-:W-:Y:S01]  /*5e40*/  IMAD R23, R89, R80, R23 ;  /* 0x0000005059177224 */ /* 0x000fe200078e0217 */
[----:B------:R-:W-:Y:S01]  /*5e50*/  I2IP.S8.S32.SAT R151, R2, R0, R151 ;  /* 0x0000000002977239 */ /* 0x000fe20000001497 */
[-C--:B------:R-:W-:Y:S01]  /*5e60*/  IMAD R20, R81, R80.reuse, R20 ;  /* 0x0000005051147224 */ /* 0x080fe200078e0214 */
[----:B------:R-:W-:Y:S01]  /*5e70*/  SHF.R.S32.HI R81, RZ, 0x18, R132 ;  /* 0x00000018ff517819 */ /* 0x000fe20000011484 */
[----:B------:R-:W-:Y:S01]  /*5e80*/  IMAD R21, R82, R80, R21 ;  /* 0x0000005052157224 */ /* 0x000fe200078e0215 */
[----:B------:R-:W-:Y:S01]  /*5e90*/  I2IP.S8.S32.SAT R160, R23, R18, RZ ;  /* 0x0000001217a07239 */ /* 0x000fe200000014ff */
[----:B------:R-:W-:Y:S01]  /*5ea0*/  IMAD R28, R78, R32, RZ ;  /* 0x000000204e1c7224 */ /* 0x000fe200078e02ff */
[----:B------:R-:W-:Y:S01]  /*5eb0*/  MOV R83, R131 ;  /* 0x0000008300537202 */ /* 0x000fe20000000f00 */
[-C--:B------:R-:W-:Y:S01]  /*5ec0*/  IMAD R22, R81, R80.reuse, R22 ;  /* 0x0000005051167224 */ /* 0x080fe200078e0216 */
[----:B------:R-:W-:Y:S01]  /*5ed0*/  SHF.R.S32.HI R82, RZ, 0x18, R130 ;  /* 0x00000018ff527819 */ /* 0x000fe20000011482 */
[-C--:B------:R-:W-:Y:S01]  /*5ee0*/  IMAD R27, R90, R80.reuse, R27 ;  /* 0x000000505a1b7224 */ /* 0x080fe200078e021b */
[----:B------:R-:W-:Y:S01]  /*5ef0*/  SHF.R.S32.HI R85, RZ, 0x18, R129 ;  /* 0x00000018ff557819 */ /* 0x000fe20000011481 */
[-C--:B------:R-:W-:Y:S01]  /*5f00*/  IMAD R24, R83, R80.reuse, R24 ;  /* 0x0000005053187224 */ /* 0x080fe200078e0218 */
[----:B------:R1:W-:Y:S01]  /*5f10*/  STS.128 [R180+UR43+0x2200], R148 ;  /* 0x00220094b4007988 */ /* 0x0003e20008000c2b */
[-C--:B------:R-:W-:Y:S01]  /*5f20*/  IMAD R25, R82, R80.reuse, R25 ;  /* 0x0000005052197224 */ /* 0x080fe200078e0219 */
[----:B------:R-:W-:Y:S01]  /*5f30*/  SHF.L.U32 R126, R95, 0x8, RZ ;  /* 0x000000085f7e7819 */ /* 0x000fe200000006ff */
[----:B------:R-:W-:Y:S01]  /*5f40*/  IMAD R26, R85, R80, R26 ;  /* 0x00000050551a7224 */ /* 0x000fe200078e021a */
[----:B------:R-:W-:Y:S01]  /*5f50*/  I2IP.S8.S32.SAT R160, R17, R16, R160 ;  /* 0x0000001011a07239 */ /* 0x000fe200000014a0 */
[----:B------:R-:W-:Y:S01]  /*5f60*/  IMAD.MOV.U32 R81, RZ, RZ, R128 ;  /* 0x000000ffff517224 */ /* 0x000fe200078e0080 */
[----:B------:R-:W-:Y:S01]  /*5f70*/  SHF.R.S32.HI R82, RZ, 0x18, R127 ;  /* 0x00000018ff527819 */ /* 0x000fe2000001147f */
[C---:B------:R-:W-:Y:S01]  /*5f80*/  IMAD R29, R78.reuse, R33, RZ ;  /* 0x000000214e1d7224 */ /* 0x040fe200078e02ff */
[----:B------:R-:W-:Y:S01]  /*5f90*/  I2IP.S8.S32.SAT R161, R27, R22, RZ ;  /* 0x000000161ba17239 */ /* 0x000fe200000014ff */
[----:B------:R-:W-:Y:S01]  /*5fa0*/  IMAD R31, R91, R80, R31 ;  /* 0x000000505b1f7224 */ /* 0x000fe200078e021f */
[----:B------:R-:W-:Y:S01]  /*5fb0*/  SHF.R.S32.HI R83, RZ, 0x18, R126 ;  /* 0x00000018ff537819 */ /* 0x000fe2000001147e */
[C---:B------:R-:W-:Y:S01]  /*5fc0*/  IMAD R30, R78.reuse, R34, RZ ;  /* 0x000000224e1e7224 */ /* 0x040fe200078e02ff */
[----:B------:R-:W-:Y:S01]  /*5fd0*/  I2IP.S8.S32.SAT R161, R21, R20, R161 ;  /* 0x0000001415a17239 */ /* 0x000fe200000014a1 */
[----:B------:R-:W-:Y:S01]  /*5fe0*/  IMAD R28, R81, R80, R28 ;  /* 0x00000050511c7224 */ /* 0x000fe200078e021c */
[----:B------:R-:W-:Y:S01]  /*5ff0*/  SHF.R.S32.HI R92, RZ, 0x18, R95 ;  /* 0x00000018ff5c7819 */ /* 0x000fe2000001145f */
[----:B------:R-:W-:Y:S01]  /*6000*/  IMAD R35, R78, R35, RZ ;  /* 0x000000234e237224 */ /* 0x000fe200078e02ff */
[----:B------:R-:W-:Y:S01]  /*6010*/  I2IP.S8.S32.SAT R162, R31, R26, RZ ;  /* 0x0000001a1fa27239 */ /* 0x000fe200000014ff */
[----:B------:R-:W-:Y:S01]  /*6020*/  IMAD R29, R82, R80, R29 ;  /* 0x00000050521d7224 */ /* 0x000fe200078e021d */
[----:B------:R-:W-:Y:S01]  /*6030*/  MOV R81, R125 ;  /* 0x0000007d00517202 */ /* 0x000fe20000000f00 */
[----:B------:R-:W-:Y:S01]  /*6040*/  IMAD R32, R78, R36, RZ ;  /* 0x000000244e207224 */ /* 0x000fe200078e02ff */
[----:B------:R-:W-:Y:S01]  /*6050*/  I2IP.S8.S32.SAT R162, R25, R24, R162 ;  /* 0x0000001819a27239 */ /* 0x000fe200000014a2 */
[-C--:B------:R-:W-:Y:S01]  /*6060*/  IMAD R30, R83, R80.reuse, R30 ;  /* 0x00000050531e7224 */ /* 0x080fe200078e021e */
[----:B------:R-:W-:Y:S01]  /*6070*/  SHF.L.U32 R123, R96, 0x8, RZ ;  /* 0x00000008607b7819 */ /* 0x000fe200000006ff */
[----:B------:R-:W-:Y:S01]  /*6080*/  IMAD R35, R92, R80, R35 ;  /* 0x000000505c237224 */ /* 0x000fe200078e0223 */
[----:B------:R-:W-:Y:S01]  /*6090*/  SHF.R.S32.HI R82, RZ, 0x18, R124 ;  /* 0x00000018ff527819 */ /* 0x000fe2000001147c */
[C---:B------:R-:W-:Y:S01]  /*60a0*/  IMAD R33, R78.reuse, R37, RZ ;  /* 0x000000254e217224 */ /* 0x040fe200078e02ff */
[----:B------:R-:W-:Y:S01]  /*60b0*/  MOV R83, R122 ;  /* 0x0000007a00537202 */ /* 0x000fe20000000f00 */
[----:B------:R-:W-:Y:S01]  /*60c0*/  IMAD R32, R81, R80, R32 ;  /* 0x0000005051207224 */ /* 0x000fe200078e0220 */
[----:B------:R-:W-:Y:S01]  /*60d0*/  SHF.R.S32.HI R81, RZ, 0x18, R123 ;  /* 0x00000018ff517819 */ /* 0x000fe2000001147b */
[C---:B------:R-:W-:Y:S01]  /*60e0*/  IMAD R34, R78.reuse, R38, RZ ;  /* 0x000000264e227224 */ /* 0x040fe200078e02ff */
[----:B------:R-:W-:Y:S01]  /*60f0*/  SHF.R.S32.HI R93, RZ, 0x18, R96 ;  /* 0x00000018ff5d7819 */ /* 0x000fe20000011460 */
[----:B------:R-:W-:Y:S01]  /*6100*/  IMAD R39, R78, R39, RZ ;  /* 0x000000274e277224 */ /* 0x000fe200078e02ff */
[----:B------:R-:W-:Y:S01]  /*6110*/  I2IP.S8.S32.SAT R163, R35, R30, RZ ;  /* 0x0000001e23a37239 */ /* 0x000fe200000014ff */
[----:B------:R-:W-:Y:S01]  /*6120*/  IMAD R33, R82, R80, R33 ;  /* 0x0000005052217224 */ /* 0x000fe200078e0221 */
[----:B------:R-:W-:Y:S01]  /*6130*/  SHF.L.U32 R120, R97, 0x8, RZ ;  /* 0x0000000861787819 */ /* 0x000fe200000006ff */
[C---:B------:R-:W-:Y:S01]  /*6140*/  IMAD R36, R78.reuse, R40, RZ ;  /* 0x000000284e247224 */ /* 0x040fe200078e02ff */
[----:B------:R-:W-:Y:S01]  /*6150*/  I2IP.S8.S32.SAT R163, R29, R28, R163 ;  /* 0x0000001c1da37239 */ /* 0x000fe200000014a3 */
[-C--:B------:R-:W-:Y:S01]  /*6160*/  IMAD R34, R81, R80.reuse, R34 ;  /* 0x0000005051227224 */ /* 0x080fe200078e0222 */
[----:B------:R-:W-:Y:S01]  /*6170*/  SHF.R.S32.HI R82, RZ, 0x18, R121 ;  /* 0x00000018ff527819 */ /* 0x000fe20000011479 */
[C---:B------:R-:W-:Y:S01]  /*6180*/  IMAD R37, R78.reuse, R41, RZ ;  /* 0x000000294e257224 */ /* 0x040fe200078e02ff */
[----:B------:R-:W-:Y:S01]  /*6190*/  MOV R81, R119 ;  /* 0x0000007700517202 */ /* 0x000fe20000000f00 */
[----:B------:R-:W-:Y:S01]  /*61a0*/  IMAD R39, R93, R80, R39 ;  /* 0x000000505d277224 */ /* 0x000fe200078e0227 */
[----:B------:R-:W-:Y:S01]  /*61b0*/  SHF.R.S32.HI R85, RZ, 0x18, R120 ;  /* 0x00000018ff557819 */ /* 0x000fe20000011478 */
[C---:B------:R-:W-:Y:S01]  /*61c0*/  IMAD R38, R78.reuse, R42, RZ ;  /* 0x0000002a4e267224 */ /* 0x040fe200078e02ff */
[----:B------:R1:W-:Y:S01]  /*61d0*/  STS.128 [R179+0x2200], R160 ;  /* 0x002200a0b3007388 */ /* 0x0003e20000000c00 */
[----:B------:R-:W-:Y:S01]  /*61e0*/  IMAD R36, R83, R80, R36 ;  /* 0x0000005053247224 */ /* 0x000fe200078e0224 */
[----:B------:R-:W-:Y:S01]  /*61f0*/  I2IP.S8.S32.SAT R172, R39, R34, RZ ;  /* 0x0000002227ac7239 */ /* 0x000fe200000014ff */
[----:B------:R-:W-:Y:S01]  /*6200*/  IMAD R43, R78, R43, RZ ;  /* 0x0000002b4e2b7224 */ /* 0x000fe200078e02ff */
[----:B------:R-:W-:Y:S01]  /*6210*/  MOV R83, R116 ;  /* 0x0000007400537202 */ /* 0x000fe20000000f00 */
[----:B------:R-:W-:Y:S01]  /*6220*/  IMAD R37, R82, R80, R37 ;  /* 0x0000005052257224 */ /* 0x000fe200078e0225 */
[----:B------:R-:W-:Y:S01]  /*6230*/  I2IP.S8.S32.SAT R172, R33, R32, R172 ;  /* 0x0000002021ac7239 */ /* 0x000fe200000014ac */
[----:B------:R-:W-:Y:S01]  /*6240*/  IMAD R40, R78, R44, RZ ;  /* 0x0000002c4e287224 */ /* 0x000fe200078e02ff */
[----:B------:R-:W-:Y:S01]  /*6250*/  SHF.R.S32.HI R82, RZ, 0x18, R118 ;  /* 0x00000018ff527819 */ /* 0x000fe20000011476 */
[-C--:B------:R-:W-:Y:S01]  /*6260*/  IMAD R38, R85, R80.reuse, R38 ;  /* 0x0000005055267224 */ /* 0x080fe200078e0226 */
[----:B------:R-:W-:Y:S01]  /*6270*/  SHF.L.U32 R117, R98, 0x8, RZ ;  /* 0x0000000862757819 */ /* 0x000fe200000006ff */
[-C--:B------:R-:W-:Y:S01]  /*6280*/  IMAD R43, R94, R80.reuse, R43 ;  /* 0x000000505e2b7224 */ /* 0x080fe200078e022b */
[----:B------:R-:W-:Y:S01]  /*6290*/  SHF.R.S32.HI R95, RZ, 0x18, R98 ;  /* 0x00000018ff5f7819 */ /* 0x000fe20000011462 */
[C---:B------:R-:W-:Y:S01]  /*62a0*/  IMAD R41, R78.reuse, R45, RZ ;  /* 0x0000002d4e297224 */ /* 0x040fe200078e02ff */
[----:B------:R-:W-:Y:S01]  /*62b0*/  SHF.R.S32.HI R85, RZ, 0x18, R114 ;  /* 0x00000018ff557819 */ /* 0x000fe20000011472 */
[----:B------:R-:W-:Y:S01]  /*62c0*/  IMAD R40, R81, R80, R40 ;  /* 0x0000005051287224 */ /* 0x000fe200078e0228 */
[----:B------:R-:W-:Y:S01]  /*62d0*/  SHF.R.S32.HI R81, RZ, 0x18, R117 ;  /* 0x00000018ff517819 */ /* 0x000fe20000011475 */
[C---:B------:R-:W-:Y:S01]  /*62e0*/  IMAD R42, R78.reuse, R46, RZ ;  /* 0x0000002e4e2a7224 */ /* 0x040fe200078e02ff */
[----:B------:R-:W-:Y:S01]  /*62f0*/  I2IP.S8.S32.SAT R173, R43, R38, RZ ;  /* 0x000000262bad7239 */ /* 0x000fe200000014ff */
[----:B------:R-:W-:Y:S01]  /*6300*/  IMAD R47, R78, R47, RZ ;  /* 0x0000002f4e2f7224 */ /* 0x000fe200078e02ff */
[----:B------:R-:W-:Y:S01]  /*6310*/  SHF.R.S32.HI R96, RZ, 0x18, R99 ;  /* 0x00000018ff607819 */ /* 0x000fe20000011463 */
[----:B------:R-:W-:Y:S01]  /*6320*/  IMAD R41, R82, R80, R41 ;  /* 0x0000005052297224 */ /* 0x000fe200078e0229 */
[----:B------:R-:W-:Y:S01]  /*6330*/  I2IP.S8.S32.SAT R173, R37, R36, R173 ;  /* 0x0000002425ad7239 */ /* 0x000fe200000014ad */
[C---:B------:R-:W-:Y:S01]  /*6340*/  IMAD R44, R78.reuse, R48, RZ ;  /* 0x000000304e2c7224 */ /* 0x040fe200078e02ff */
[----:B------:R-:W-:Y:S01]  /*6350*/  SHF.R.S32.HI R82, RZ, 0x18, R115 ;  /* 0x00000018ff527819 */ /* 0x000fe20000011473 */
[-C--:B------:R-:W-:Y:S01]  /*6360*/  IMAD R42, R81, R80.reuse, R42 ;  /* 0x00000050512a7224 */ /* 0x080fe200078e022a */
[----:B------:R-:W-:Y:S01]  /*6370*/  SHF.R.S32.HI R97, RZ, 0x18, R100 ;  /* 0x00000018ff617819 */ /* 0x000fe20000011464 */
[C---:B------:R-:W-:Y:S01]  /*6380*/  IMAD R45, R78.reuse, R49, RZ ;  /* 0x000000314e2d7224 */ /* 0x040fe200078e02ff */
[----:B------:R-:W-:Y:S01]  /*6390*/  SHF.R.S32.HI R98, RZ, 0x18, R101 ;  /* 0x00000018ff627819 */ /* 0x000fe20000011465 */
[----:B------:R-:W-:Y:S01]  /*63a0*/  IMAD R47, R95, R80, R47 ;  /* 0x000000505f2f7224 */ /* 0x000fe200078e022f */
[----:B------:R-:W-:Y:S01]  /*63b0*/  SHF.R.S32.HI R99, RZ, 0x18, R102 ;  /* 0x00000018ff637819 */ /* 0x000fe20000011466 */
[----:B------:R-:W-:Y:S01]  /*63c0*/  IMAD R46, R78, R50, RZ ;  /* 0x000000324e2e7224 */ /* 0x000fe200078e02ff */
[----:B------:R-:W-:Y:S01]  /*63d0*/  SHF.L.U32 R111, R100, 0x8, RZ ;  /* 0x00000008646f7819 */ /* 0x000fe200000006ff */
        /* <DEDUP_REMOVED lines=9> */
[----:B------:R-:W-:Y:S01]  /*6470*/  SHF.R.S32.HI R100, RZ, 0x18, R103 ;  /* 0x00000018ff647819 */ /* 0x000fe20000011467 */
[----:B------:R-:W-:Y:S01]  /*6480*/  IMAD.MOV.U32 R81, RZ, RZ, R113 ;  /* 0x000000ffff517224 */ /* 0x000fe200078e0071 */
[----:B------:R-:W-:Y:S01]  /*6490*/  SHF.L.U32 R108, R101, 0x8, RZ ;  /* 0x00000008656c7819 */ /* 0x000fe200000006ff */
[-C--:B------:R-:W-:Y:S01]  /*64a0*/  IMAD R51, R96, R80.reuse, R51 ;  /* 0x0000005060337224 */ /* 0x080fe200078e0233 */
[----:B------:R-:W-:Y:S01]  /*64b0*/  SHF.L.U32 R105, R102, 0x8, RZ ;  /* 0x0000000866697819 */ /* 0x000fe200000006ff */
[C---:B------:R-:W-:Y:S01]  /*64c0*/  IMAD R49, R78.reuse, R53, RZ ;  /* 0x000000354e317224 */ /* 0x040fe200078e02ff */
[----:B------:R-:W-:Y:S01]  /*64d0*/  SHF.L.U32 R102, R103, 0x10, RZ ;  /* 0x0000001067667819 */ /* 0x000fe200000006ff */
[----:B------:R-:W-:Y:S01]  /*64e0*/  IMAD R48, R81, R80, R48 ;  /* 0x0000005051307224 */ /* 0x000fe200078e0230 */
[----:B------:R-:W-:Y:S01]  /*64f0*/  SHF.R.S32.HI R81, RZ, 0x18, R111 ;  /* 0x00000018ff517819 */ /* 0x000fe2000001146f */
[C---:B------:R-:W-:Y:S01]  /*6500*/  IMAD R50, R78.reuse, R54, RZ ;  /* 0x000000364e327224 */ /* 0x040fe200078e02ff */
[----:B------:R-:W-:Y:S01]  /*6510*/  I2IP.S8.S32.SAT R175, R51, R46, RZ ;  /* 0x0000002e33af7239 */ /* 0x000fe200000014ff */
[----:B------:R-:W-:Y:S01]  /*6520*/  IMAD R55, R78, R55, RZ ;  /* 0x000000374e377224 */ /* 0x000fe200078e02ff */
[----:B------:R-:W-:Y:S01]  /*6530*/  SHF.L.U32 R101, R103, 0x8, RZ ;  /* 0x0000000867657819 */ /* 0x000fe200000006ff */
[----:B------:R-:W-:Y:S01]  /*6540*/  IMAD R49, R82, R80, R49 ;  /* 0x0000005052317224 */ /* 0x000fe200078e0231 */
[----:B------:R-:W-:Y:S01]  /*6550*/  I2IP.S8.S32.SAT R175, R45, R44, R175 ;  /* 0x0000002c2daf7239 */ /* 0x000fe200000014af */
[C---:B------:R-:W-:Y:S01]  /*6560*/  IMAD R52, R78.reuse, R56, RZ ;  /* 0x000000384e347224 */ /* 0x040fe200078e02ff */
[----:B------:R-:W-:Y:S01]  /*6570*/  SHF.R.S32.HI R82, RZ, 0x18, R109 ;  /* 0x00000018ff527819 */ /* 0x000fe2000001146d */
[-C--:B------:R-:W-:Y:S01]  /*6580*/  IMAD R50, R81, R80.reuse, R50 ;  /* 0x0000005051327224 */ /* 0x080fe200078e0232 */
[----:B------:R-:W-:Y:S01]  /*6590*/  SHF.R.S32.HI R81, RZ, 0x18, R108 ;  /* 0x00000018ff517819 */ /* 0x000fe2000001146c */
[C---:B------:R-:W-:Y:S01]  /*65a0*/  IMAD R53, R78.reuse, R57, RZ ;  /* 0x000000394e357224 */ /* 0x040fe200078e02ff */
[----:B------:R1:W-:Y:S01]  /*65b0*/  STS.128 [R178+0x2200], R172 ;  /* 0x002200acb2007388 */ /* 0x0003e20000000c00 */
[----:B------:R-:W-:Y:S02]  /*65c0*/  IMAD R55, R97, R80, R55 ;  /* 0x0000005061377224 */ /* 0x000fe400078e0237 */
[C---:B------:R-:W-:Y:S02]  /*65d0*/  IMAD R54, R78.reuse, R58, RZ ;  /* 0x0000003a4e367224 */ /* 0x040fe400078e02ff */
[----:B------:R-:W-:Y:S01]  /*65e0*/  IMAD R52, R83, R80, R52 ;  /* 0x0000005053347224 */ /* 0x000fe200078e0234 */
[----:B------:R-:W-:Y:S01]  /*65f0*/  I2IP.S8.S32.SAT R192, R55, R50, RZ ;  /* 0x0000003237c07239 */ /* 0x000fe200000014ff */
[----:B------:R-:W-:Y:S01]  /*6600*/  IMAD R59, R78, R59, RZ ;  /* 0x0000003b4e3b7224 */ /* 0x000fe200078e02ff */
[----:B------:R-:W-:Y:S01]  /*6610*/  MOV R83, R107 ;  /* 0x0000006b00537202 */ /* 0x000fe20000000f00 */
[----:B------:R-:W-:Y:S01]  /*6620*/  IMAD R53, R82, R80, R53 ;  /* 0x0000005052357224 */ /* 0x000fe200078e0235 */
[----:B------:R-:W-:Y:S01]  /*6630*/  I2IP.S8.S32.SAT R192, R49, R48, R192 ;  /* 0x0000003031c07239 */ /* 0x000fe200000014c0 */
[C---:B------:R-:W-:Y:S01]  /*6640*/  IMAD R56, R78.reuse, R60, RZ ;  /* 0x0000003c4e387224 */ /* 0x040fe200078e02ff */
[----:B------:R-:W-:Y:S01]  /*6650*/  SHF.R.S32.HI R82, RZ, 0x18, R106 ;  /* 0x00000018ff527819 */ /* 0x000fe2000001146a */
[-C--:B------:R-:W-:Y:S01]  /*6660*/  IMAD R54, R81, R80.reuse, R54 ;  /* 0x0000005051367224 */ /* 0x080fe200078e0236 */
[----:B------:R-:W-:Y:S01]  /*6670*/  SHF.R.S32.HI R81, RZ, 0x18, R105 ;  /* 0x00000018ff517819 */ /* 0x000fe20000011469 */
[----:B------:R-:W-:Y:S02]  /*6680*/  IMAD R57, R78, R61, RZ ;  /* 0x0000003d4e397224 */ /* 0x000fe400078e02ff */
[----:B------:R-:W-:Y:S02]  /*6690*/  IMAD R59, R98, R80, R59 ;  /* 0x00000050623b7224 */ /* 0x000fe400078e023b */
[C---:B------:R-:W-:Y:S02]  /*66a0*/  IMAD R58, R78.reuse, R62, RZ ;  /* 0x0000003e4e3a7224 */ /* 0x040fe400078e02ff */
[----:B------:R-:W-:Y:S01]  /*66b0*/  IMAD R56, R83, R80, R56 ;  /* 0x0000005053387224 */ /* 0x000fe200078e0238 */
[----:B------:R-:W-:Y:S01]  /*66c0*/  I2IP.S8.S32.SAT R193, R59, R54, RZ ;  /* 0x000000363bc17239 */ /* 0x000fe200000014ff */
[----:B------:R-:W-:Y:S01]  /*66d0*/  IMAD R63, R78, R63, RZ ;  /* 0x0000003f4e3f7224 */ /* 0x000fe200078e02ff */
[----:B------:R-:W-:Y:S01]  /*66e0*/  MOV R83, R104 ;  /* 0x0000006800537202 */ /* 0x000fe20000000f00 */
[----:B------:R-:W-:Y:S01]  /*66f0*/  IMAD R57, R82, R80, R57 ;  /* 0x0000005052397224 */ /* 0x000fe200078e0239 */
[----:B------:R-:W-:Y:S01]  /*6700*/  SHF.R.S32.HI R82, RZ, 0x18, R102 ;  /* 0x00000018ff527819 */ /* 0x000fe20000011466 */
[C---:B------:R-:W-:Y:S01]  /*6710*/  IMAD R60, R78.reuse, R64, RZ ;  /* 0x000000404e3c7224 */ /* 0x040fe200078e02ff */
[----:B------:R-:W-:Y:S01]  /*6720*/  I2IP.S8.S32.SAT R193, R53, R52, R193 ;  /* 0x0000003435c17239 */ /* 0x000fe200000014c1 */
[-C--:B------:R-:W-:Y:S01]  /*6730*/  IMAD R58, R81, R80.reuse, R58 ;  /* 0x00000050513a7224 */ /* 0x080fe200078e023a */
[----:B------:R-:W-:Y:S01]  /*6740*/  SHF.R.S32.HI R81, RZ, 0x18, R101 ;  /* 0x00000018ff517819 */ /* 0x000fe20000011465 */
[C---:B------:R-:W-:Y:S02]  /*6750*/  IMAD R61, R78.reuse, R65, RZ ;  /* 0x000000414e3d7224 */ /* 0x040fe400078e02ff */
[-C--:B------:R-:W-:Y:S02]  /*6760*/  IMAD R63, R99, R80.reuse, R63 ;  /* 0x00000050633f7224 */ /* 0x080fe400078e023f */
[----:B------:R-:W-:Y:S02]  /*6770*/  IMAD R60, R83, R80, R60 ;  /* 0x00000050533c7224 */ /* 0x000fe400078e023c */
[----:B------:R-:W-:Y:S01]  /*6780*/  IMAD R62, R78, R66, RZ ;  /* 0x000000424e3e7224 */ /* 0x000fe200078e02ff */
[----:B------:R-:W-:Y:S01]  /*6790*/  I2IP.S8.S32.SAT R194, R63, R58, RZ ;  /* 0x0000003a3fc27239 */ /* 0x000fe200000014ff */
[----:B------:R-:W-:Y:S02]  /*67a0*/  IMAD R61, R82, R80, R61 ;  /* 0x00000050523d7224 */ /* 0x000fe400078e023d */
[----:B------:R-:W-:Y:S01]  /*67b0*/  IMAD R67, R78, R67, RZ ;  /* 0x000000434e437224 */ /* 0x000fe200078e02ff */
[----:B------:R-:W-:Y:S01]  /*67c0*/  I2IP.S8.S32.SAT R194, R57, R56, R194 ;  /* 0x0000003839c27239 */ /* 0x000fe200000014c2 */
[-C--:B------:R-:W-:Y:S02]  /*67d0*/  IMAD R62, R81, R80.reuse, R62 ;  /* 0x00000050513e7224 */ /* 0x080fe400078e023e */
[----:B------:R-:W-:Y:S05]  /*67e0*/  IMAD R67, R100, R80, R67 ;  /* 0x0000005064437224 */ /* 0x000fea00078e0243 */
[----:B------:R-:W-:Y:S04]  /*67f0*/  I2IP.S8.S32.SAT R189, R67, R62, RZ ;  /* 0x0000003e43bd7239 */ /* 0x000fe800000014ff */
[----:B------:R-:W-:Y:S02]  /*6800*/  I2IP.S8.S32.SAT R195, R61, R60, R189 ;  /* 0x0000003c3dc37239 */ /* 0x000fe400000014bd */
[----:B------:R-:W-:Y:S03]  /*6810*/  IADD3 R189, PT, PT, R76, 0x1, RZ ;  /* 0x000000014cbd7810 */ /* 0x000fe60007ffe0ff */
[----:B------:R1:W-:Y:S01]  /*6820*/  STS.128 [R177+0x2200], R192 ;  /* 0x002200c0b1007388 */ /* 0x0003e20000000c00 */
[----:B------:R-:W-:Y:S01]  /*6830*/  @!PT LDS RZ, [RZ] ;  /* 0x00000000fffff984 */ /* 0x000fe20000000800 */
[----:B------:R-:W-:Y:S01]  /*6840*/  @!PT LDS RZ, [RZ] ;  /* 0x00000000fffff984 */ /* 0x000fe20000000800 */
[----:B------:R-:W-:Y:S01]  /*6850*/  @!PT LDS RZ, [RZ] ;  /* 0x00000000fffff984 */ /* 0x000fe20000000800 */
[----:B------:R-:W-:Y:S01]  /*6860*/  @!PT LDS RZ, [RZ] ;  /* 0x00000000fffff984 */ /* 0x000fe20000000800 */
[----:B------:R3:W-:Y:S07]  /*6870*/  MEMBAR.ALL.CTA ;  /* 0x0000000000007992 */ /* 0x0007ee0000008000 */
[----:B---3--:R-:W3:Y:S02]  /*6880*/  FENCE.VIEW.ASYNC.S ;  /* 0x00000000000073c6 */ /* 0x008ee40000000000 */
[----:B---3--:R-:W-:Y:S06]  /*6890*/  BAR.SYNC.DEFER_BLOCKING 0x1, 0x80 ;  /* 0x0042000000007b1d */ /* 0x008fec0000010000 */
[----:B------:R-:W-:Y:S05]  /*68a0*/  @P0 BRA `(.L_x_93) ;  /* 0x0000000000340947 */ /* 0x000fea0003800000 */
[----:B------:R-:W-:Y:S01]  /*68b0*/  UIADD3 UR12, UPT, UPT, UR43, 0x2200, URZ ;  /* 0x000022002b0c7890 */ /* 0x000fe2000fffe0ff */
[----:B------:R-:W-:Y:S01]  /*68c0*/  R2UR UR9, R165 ;  /* 0x00000000a50972ca */ /* 0x000fe200000e0000 */
[----:B------:R-:W-:Y:S01]  /*68d0*/  UIADD3 UR10, UP0, UPT, UR46, 0x680, URZ ;  /* 0x000006802e0a7890 */ /* 0x000fe2000ff1e0ff */
[----:B------:R-:W-:Y:S01]  /*68e0*/  R2UR UR8, R167 ;  /* 0x00000000a70872ca */ /* 0x000fe200000e0000 */
[----:B------:R-:W-:Y:S02]  /*68f0*/  UMOV UR7, UR36 ;  /* 0x0000002400077c82 */ /* 0x000fe40008000000 */
[----:B------:R-:W-:Y:S01]  /*6900*/  IMAD.U32 R186, RZ, RZ, UR12 ;  /* 0x0000000cffba7e24 */ /* 0x000fe2000f8e00ff */
[----:B------:R-:W-:Y:S04]  /*6910*/  UIADD3.X UR11, UPT, UPT, URZ, UR47, URZ, UP0, !UPT ;  /* 0x0000002fff0b7290 */ /* 0x000fe800087fe4ff */
[----:B------:R-:W-:Y:S03]  /*6920*/  R2UR UR4, R186 ;  /* 0x00000000ba0472ca */ /* 0x000fe600000e0000 */
[----:B------:R-:W-:Y:S02]  /*6930*/  USHF.L.U32 UR5, UR9, 0x6, URZ ;  /* 0x0000000609057899 */ /* 0x000fe400080006ff */
[----:B------:R-:W-:Y:S09]  /*6940*/  USHF.L.U32 UR6, UR8, 0x7, URZ ;  /* 0x0000000708067899 */ /* 0x000ff200080006ff */
[----:B------:R3:W-:Y:S01]  /*6950*/  UTMASTG.3D [UR4], [UR10] ;  /* 0x000000040a0073b5 */ /* 0x0007e20008010000 */
[----:B------:R0:W-:Y:S01]  /*6960*/  UTMACMDFLUSH ;  /* 0x00000000000079b7 */ /* 0x0001e20000000000 */
[----:B---3--:R-:W-:Y:S04]  /*6970*/  DEPBAR.LE SB0, 0x0 ;  /* 0x000080000000791a */ /* 0x008fe80000000000 */
.L_x_93:
[----:B------:R-:W-:Y:S05]  /*6980*/  BSYNC.RECONVERGENT B0 ;  /* 0x0000000000007941 */ /* 0x000fea0003800200 */
.L_x_92:
[----:B------:R-:W-:Y:S01]  /*6990*/  BAR.SYNC.DEFER_BLOCKING 0x1, 0x80 ;  /* 0x0042000000007b1d */ /* 0x000fe20000010000 */
[----:B------:R-:W-:Y:S01]  /*69a0*/  ISETP.NE.AND P2, PT, R187, RZ, PT ;  /* 0x000000ffbb00720c */ /* 0x000fe20003f45270 */
[----:B------:R-:W-:Y:S01]  /*69b0*/  IMAD.IADD R165, R75, 0x1, R164 ;  /* 0x000000014ba57824 */ /* 0x000fe200078e02a4 */
[----:B------:R-:W-:Y:S01]  /*69c0*/  ISETP.NE.AND P0, PT, R188, 0x2, PT ;  /* 0x00000002bc00780c */ /* 0x000fe20003f05270 */
[----:B------:R-:W-:Y:S01]  /*69d0*/  IMAD.IADD R167, R77, 0x1, R166 ;  /* 0x000000014da77824 */ /* 0x000fe200078e02a6 */
[----:B------:R-:W-:Y:S02]  /*69e0*/  ISETP.NE.AND P1, PT, R189, 0x4, PT ;  /* 0x00000004bd00780c */ /* 0x000fe40003f25270 */
[----:B------:R-:W-:Y:S02]  /*69f0*/  SEL R3, RZ, 0x1, P0 ;  /* 0x00000001ff037807 */ /* 0x000fe40000000000 */
[----:B------:R-:W-:Y:S02]  /*6a00*/  SEL R0, RZ, 0x1, P1 ;  /* 0x00000001ff007807 */ /* 0x000fe40000800000 */
[----:B------:R-:W-:Y:S02]  /*6a10*/  LOP3.LUT R184, R184, R3, RZ, 0x3c, !PT ;  /* 0x00000003b8b87212 */ /* 0x000fe400078e3cff */
[----:B------:R-:W-:Y:S02]  /*6a20*/  LOP3.LUT R185, R185, R0, RZ, 0x3c, !PT ;  /* 0x00000000b9b97212 */ /* 0x000fe400078e3cff */
[----:B------:R-:W-:Y:S02]  /*6a30*/  @P2 R2UR UR36, R182 ;  /* 0x00000000b62422ca */ /* 0x000fe400000e0000 */
[----:B------:R-:W-:Y:S02]  /*6a40*/  SEL R188, R188, RZ, P0 ;  /* 0x000000ffbcbc7207 */ /* 0x000fe40000000000 */
[----:B------:R-:W-:Y:S01]  /*6a50*/  SEL R76, R189, RZ, P1 ;  /* 0x000000ffbd4c7207 */ /* 0x000fe20000800000 */
[----:B------:R-:W-:Y:S10]  /*6a60*/  @P2 BRA `(.L_x_94) ;  /* 0xffffffdc00342947 */ /* 0x000ff4000383ffff */
[----:B------:R-:W-:Y:S05]  /*6a70*/  EXIT ;  /* 0x000000000000794d */ /* 0x000fea0003800000 */
.L_x_19:
[----:B--2---:R2:W1:Y:S02]  /*6a80*/  SYNCS.PHASECHK.TRANS64.TRYWAIT P0, [R3+URZ+0xd0], R2 ;  /* 0x0000d002030075a7 */ /* 0x00446400080011ff */
[----:B-1----:R-:W-:Y:S05]  /*6a90*/  @!P0 NANOSLEEP.SYNCS 0x989680 ;  /* 0x009896800000895d */ /* 0x002fea0003900000 */
[----:B------:R-:W1:Y:S02]  /*6aa0*/  @!P0 SYNCS.PHASECHK.TRANS64 P0, [R3+URZ+0xd0], R2 ;  /* 0x0000d002030085a7 */ /* 0x000e6400080010ff */
[----:B-1----:R-:W-:Y:S05]  /*6ab0*/  @!P0 BRA `(.L_x_19) ;  /* 0xfffffffc00f08947 */ /* 0x002fea000383ffff */
[----:B------:R-:W-:Y:S05]  /*6ac0*/  BRA `(.L_x_95) ;  /* 0xffffffa800b07947 */ /* 0x000fea000383ffff */
.L_x_22:
[----:B-1----:R-:W-:-:S07]  /*6ad0*/  MOV R2, UR33 ;  /* 0x0000002100027c02 */ /* 0x002fce0008000f00 */
.L_x_96:
[----:B-1----:R1:W2:Y:S02]  /*6ae0*/  SYNCS.PHASECHK.TRANS64.TRYWAIT P0, [R2+URZ+0x20], R5 ;  /* 0x00002005020075a7 */ /* 0x0022a400080011ff */
[----:B--2---:R-:W-:Y:S05]  /*6af0*/  @!P0 NANOSLEEP.SYNCS 0x989680 ;  /* 0x009896800000895d */ /* 0x004fea0003900000 */
[----:B------:R-:W2:Y:S02]  /*6b00*/  @!P0 SYNCS.PHASECHK.TRANS64 P0, [R2+URZ+0x20], R5 ;  /* 0x00002005020085a7 */ /* 0x000ea400080010ff */
[----:B--2---:R-:W-:Y:S05]  /*6b10*/  @!P0 BRA `(.L_x_96) ;  /* 0xfffffffc00f08947 */ /* 0x004fea000383ffff */
[----:B------:R-:W-:Y:S05]  /*6b20*/  BRA `(.L_x_21) ;  /* 0xffffffac00007947 */ /* 0x000fea000383ffff */
.L_x_28:
[----:B-1----:R-:W-:-:S07]  /*6b30*/  MOV R2, UR17 ;  /* 0x0000001100027c02 */ /* 0x002fce0008000f00 */
.L_x_97:
[----:B-1----:R1:W2:Y:S02]  /*6b40*/  SYNCS.PHASECHK.TRANS64.TRYWAIT P0, [R2+URZ+0x20], R5 ;  /* 0x00002005020075a7 */ /* 0x0022a400080011ff */
[----:B--2---:R-:W-:Y:S05]  /*6b50*/  @!P0 NANOSLEEP.SYNCS 0x989680 ;  /* 0x009896800000895d */ /* 0x004fea0003900000 */
[----:B------:R-:W2:Y:S02]  /*6b60*/  @!P0 SYNCS.PHASECHK.TRANS64 P0, [R2+URZ+0x20], R5 ;  /* 0x00002005020085a7 */ /* 0x000ea400080010ff */
[----:B--2---:R-:W-:Y:S05]  /*6b70*/  @!P0 BRA `(.L_x_97) ;  /* 0xfffffffc00f08947 */ /* 0x004fea000383ffff */
[----:B------:R-:W-:Y:S05]  /*6b80*/  BRA `(.L_x_27) ;  /* 0xffffffac00a87947 */ /* 0x000fea000383ffff */
.L_x_32:
[----:B-1----:R1:W2:Y:S02]  /*6b90*/  SYNCS.PHASECHK.TRANS64.TRYWAIT P0, [R2+URZ+0x60], R3 ;  /* 0x00006003020075a7 */ /* 0x0022a400080011ff */
[----:B--2---:R-:W-:Y:S05]  /*6ba0*/  @!P0 NANOSLEEP.SYNCS 0x989680 ;  /* 0x009896800000895d */ /* 0x004fea0003900000 */
[----:B------:R-:W2:Y:S02]  /*6bb0*/  @!P0 SYNCS.PHASECHK.TRANS64 P0, [R2+URZ+0x60], R3 ;  /* 0x00006003020085a7 */ /* 0x000ea400080010ff */
[----:B--2---:R-:W-:Y:S05]  /*6bc0*/  @!P0 BRA `(.L_x_32) ;  /* 0xfffffffc00f08947 */ /* 0x004fea000383ffff */
[----:B------:R-:W-:Y:S05]  /*6bd0*/  BRA `(.L_x_98) ;  /* 0xffffffb000387947 */ /* 0x000fea000383ffff */
.L_x_36:
[----:B----4-:R-:W-:-:S07]  /*6be0*/  MOV R0, UR5 ;  /* 0x0000000500007c02 */ /* 0x010fce0008000f00 */
.L_x_99:
[----:B-1----:R1:W2:Y:S02]  /*6bf0*/  SYNCS.PHASECHK.TRANS64.TRYWAIT P0, [R0+URZ], R3 ;  /* 0x00000003000075a7 */ /* 0x0022a400080011ff */
[----:B--2---:R-:W-:Y:S05]  /*6c00*/  @!P0 NANOSLEEP.SYNCS 0x989680 ;  /* 0x009896800000895d */ /* 0x004fea0003900000 */
[----:B------:R-:W2:Y:S02]  /*6c10*/  @!P0 SYNCS.PHASECHK.TRANS64 P0, [R0+URZ], R3 ;  /* 0x00000003000085a7 */ /* 0x000ea400080010ff */
[----:B--2---:R-:W-:Y:S05]  /*6c20*/  @!P0 BRA `(.L_x_99) ;  /* 0xfffffffc00f08947 */ /* 0x004fea000383ffff */
[----:B------:R-:W-:Y:S05]  /*6c30*/  BRA `(.L_x_100) ;  /* 0xffffffb400a87947 */ /* 0x000fea000383ffff */
.L_x_37:
[----:B----4-:R-:W-:-:S07]  /*6c40*/  MOV R0, UR5 ;  /* 0x0000000500007c02 */ /* 0x010fce0008000f00 */
.L_x_101:
[----:B-1----:R1:W2:Y:S02]  /*6c50*/  SYNCS.PHASECHK.TRANS64.TRYWAIT P0, [R0+URZ], R3 ;  /* 0x00000003000075a7 */ /* 0x0022a400080011ff */
[----:B--2---:R-:W-:Y:S05]  /*6c60*/  @!P0 NANOSLEEP.SYNCS 0x989680 ;  /* 0x009896800000895d */ /* 0x004fea0003900000 */
[----:B------:R-:W2:Y:S02]  /*6c70*/  @!P0 SYNCS.PHASECHK.TRANS64 P0, [R0+URZ], R3 ;  /* 0x00000003000085a7 */ /* 0x000ea400080010ff */
[----:B--2---:R-:W-:Y:S05]  /*6c80*/  @!P0 BRA `(.L_x_101) ;  /* 0xfffffffc00f08947 */ /* 0x004fea000383ffff */
[----:B------:R-:W-:Y:S05]  /*6c90*/  BRA `(.L_x_102) ;  /* 0xffffffb400b47947 */ /* 0x000fea000383ffff */
.L_x_38:
[----:B----4-:R-:W-:-:S07]  /*6ca0*/  MOV R0, UR5 ;  /* 0x0000000500007c02 */ /* 0x010fce0008000f00 */
.L_x_103:
[----:B-1----:R1:W2:Y:S02]  /*6cb0*/  SYNCS.PHASECHK.TRANS64.TRYWAIT P0, [R0+URZ], R3 ;  /* 0x00000003000075a7 */ /* 0x0022a400080011ff */
[----:B--2---:R-:W-:Y:S05]  /*6cc0*/  @!P0 NANOSLEEP.SYNCS 0x989680 ;  /* 0x009896800000895d */ /* 0x004fea0003900000 */
[----:B------:R-:W2:Y:S02]  /*6cd0*/  @!P0 SYNCS.PHASECHK.TRANS64 P0, [R0+URZ], R3 ;  /* 0x00000003000085a7 */ /* 0x000ea400080010ff */
[----:B--2---:R-:W-:Y:S05]  /*6ce0*/  @!P0 BRA `(.L_x_103) ;  /* 0xfffffffc00f08947 */ /* 0x004fea000383ffff */
[----:B------:R-:W-:Y:S05]  /*6cf0*/  BRA `(.L_x_104) ;  /* 0xffffffb400c07947 */ /* 0x000fea000383ffff */
.L_x_41:
[----:B-1----:R1:W2:Y:S02]  /*6d00*/  SYNCS.PHASECHK.TRANS64.TRYWAIT P0, [R0+URZ+0xc0], R5 ;  /* 0x0000c005000075a7 */ /* 0x0022a400080011ff */
[----:B--2---:R-:W-:Y:S05]  /*6d10*/  @!P0 NANOSLEEP.SYNCS 0x989680 ;  /* 0x009896800000895d */ /* 0x004fea0003900000 */
[----:B------:R-:W2:Y:S02]  /*6d20*/  @!P0 SYNCS.PHASECHK.TRANS64 P0, [R0+URZ+0xc0], R5 ;  /* 0x0000c005000085a7 */ /* 0x000ea400080010ff */
[----:B--2---:R-:W-:Y:S05]  /*6d30*/  @!P0 BRA `(.L_x_41) ;  /* 0xfffffffc00f08947 */ /* 0x004fea000383ffff */
[----:B------:R-:W-:Y:S05]  /*6d40*/  BRA `(.L_x_105) ;  /* 0xffffffb8001c7947 */ /* 0x000fea000383ffff */
.L_x_42:
[----:B------:R-:W-:-:S07]  /*6d50*/  MOV R0, UR5 ;  /* 0x0000000500007c02 */ /* 0x000fce0008000f00 */
.L_x_106:
[----:B-1----:R1:W2:Y:S02]  /*6d60*/  SYNCS.PHASECHK.TRANS64.TRYWAIT P0, [R0+URZ+0x70], R5 ;  /* 0x00007005000075a7 */ /* 0x0022a400080011ff */
[----:B--2---:R-:W-:Y:S05]  /*6d70*/  @!P0 NANOSLEEP.SYNCS 0x989680 ;  /* 0x009896800000895d */ /* 0x004fea0003900000 */
[----:B------:R-:W2:Y:S02]  /*6d80*/  @!P0 SYNCS.PHASECHK.TRANS64 P0, [R0+URZ+0x70], R5 ;  /* 0x00007005000085a7 */ /* 0x000ea400080010ff */
[----:B--2---:R-:W-:Y:S05]  /*6d90*/  @!P0 BRA `(.L_x_106) ;  /* 0xfffffffc00f08947 */ /* 0x004fea000383ffff */
[----:B------:R-:W-:Y:S05]  /*6da0*/  BRA `(.L_x_107) ;  /* 0xffffffb8002c7947 */ /* 0x000fea000383ffff */
.L_x_43:
[----:B-1----:R1:W2:Y:S02]  /*6db0*/  SYNCS.PHASECHK.TRANS64.TRYWAIT P1, [R0+URZ+0x60], R5 ;  /* 0x00006005000075a7 */ /* 0x0022a400080211ff */
[----:B--2---:R-:W-:Y:S05]  /*6dc0*/  @!P1 NANOSLEEP.SYNCS 0x989680 ;  /* 0x009896800000995d */ /* 0x004fea0003900000 */
[----:B------:R-:W2:Y:S02]  /*6dd0*/  @!P1 SYNCS.PHASECHK.TRANS64 P1, [R0+URZ+0x60], R5 ;  /* 0x00006005000095a7 */ /* 0x000ea400080210ff */
[----:B--2---:R-:W-:Y:S05]  /*6de0*/  @!P1 BRA `(.L_x_43) ;  /* 0xfffffffc00f09947 */ /* 0x004fea000383ffff */
[----:B------:R-:W-:Y:S05]  /*6df0*/  BRA `(.L_x_108) ;  /* 0xffffffb8005c7947 */ /* 0x000fea000383ffff */
.L_x_46:
[----:B------:R-:W-:-:S07]  /*6e00*/  MOV R0, UR5 ;  /* 0x0000000500007c02 */ /* 0x000fce0008000f00 */
.L_x_109:
[----:B-1----:R1:W2:Y:S02]  /*6e10*/  SYNCS.PHASECHK.TRANS64.TRYWAIT P0, [R0+URZ+0x70], R3 ;  /* 0x00007003000075a7 */ /* 0x0022a400080011ff */
[----:B--2---:R-:W-:Y:S05]  /*6e20*/  @!P0 NANOSLEEP.SYNCS 0x989680 ;  /* 0x009896800000895d */ /* 0x004fea0003900000 */
[----:B------:R-:W2:Y:S02]  /*6e30*/  @!P0 SYNCS.PHASECHK.TRANS64 P0, [R0+URZ+0x70], R3 ;  /* 0x00007003000085a7 */ /* 0x000ea400080010ff */
[----:B--2---:R-:W-:Y:S05]  /*6e40*/  @!P0 BRA `(.L_x_109) ;  /* 0xfffffffc00f08947 */ /* 0x004fea000383ffff */
[----:B------:R-:W-:Y:S05]  /*6e50*/  BRA `(.L_x_45) ;  /* 0xffffffb800b07947 */ /* 0x000fea000383ffff */
.L_x_53:
[----:B-1----:R1:W2:Y:S02]  /*6e60*/  SYNCS.PHASECHK.TRANS64.TRYWAIT P1, [R0+URZ+0x60], R5 ;  /* 0x00006005000075a7 */ /* 0x0022a400080211ff */
[----:B--2---:R-:W-:Y:S05]  /*6e70*/  @!P1 NANOSLEEP.SYNCS 0x989680 ;  /* 0x009896800000995d */ /* 0x004fea0003900000 */
[----:B------:R-:W2:Y:S02]  /*6e80*/  @!P1 SYNCS.PHASECHK.TRANS64 P1, [R0+URZ+0x60], R5 ;  /* 0x00006005000095a7 */ /* 0x000ea400080210ff */
[----:B--2---:R-:W-:Y:S05]  /*6e90*/  @!P1 BRA `(.L_x_53) ;  /* 0xfffffffc00f09947 */ /* 0x004fea000383ffff */
[----:B------:R-:W-:Y:S05]  /*6ea0*/  BRA `(.L_x_110) ;  /* 0xffffffc000207947 */ /* 0x000fea000383ffff */
.L_x_54:
[----:B------:R-:W-:-:S07]  /*6eb0*/  MOV R3, UR7 ;  /* 0x0000000700037c02 */ /* 0x000fce0008000f00 */
.L_x_111:
[----:B-1----:R1:W2:Y:S02]  /*6ec0*/  SYNCS.PHASECHK.TRANS64.TRYWAIT P0, [R3+URZ+0xa0], R0 ;  /* 0x0000a000030075a7 */ /* 0x0022a400080011ff */
[----:B--2---:R-:W-:Y:S05]  /*6ed0*/  @!P0 NANOSLEEP.SYNCS 0x989680 ;  /* 0x009896800000895d */ /* 0x004fea0003900000 */
[----:B------:R-:W2:Y:S02]  /*6ee0*/  @!P0 SYNCS.PHASECHK.TRANS64 P0, [R3+URZ+0xa0], R0 ;  /* 0x0000a000030085a7 */ /* 0x000ea400080010ff */
[----:B--2---:R-:W-:Y:S05]  /*6ef0*/  @!P0 BRA `(.L_x_111) ;  /* 0xfffffffc00f08947 */ /* 0x004fea000383ffff */
[----:B------:R-:W-:Y:S05]  /*6f00*/  BRA `(.L_x_112) ;  /* 0xffffffc000587947 */ /* 0x000fea000383ffff */
.L_x_57:
[----:B------:R-:W-:Y:S07]  /*6f10*/  MOV R0, UR6 ;  /* 0x0000000600007c02 */ /* 0x000fee0008000f00 */
.L_x_113:
[----:B-1----:R1:W2:Y:S02]  /*6f20*/  SYNCS.PHASECHK.TRANS64.TRYWAIT P0, [R0+URZ], R3 ;  /* 0x00000003000075a7 */ /* 0x0022a400080011ff */
[----:B--2---:R-:W-:Y:S05]  /*6f30*/  @!P0 NANOSLEEP.SYNCS 0x989680 ;  /* 0x009896800000895d */ /* 0x004fea0003900000 */
[----:B------:R-:W2:Y:S02]  /*6f40*/  @!P0 SYNCS.PHASECHK.TRANS64 P0, [R0+URZ], R3 ;  /* 0x00000003000085a7 */ /* 0x000ea400080010ff */
[----:B--2---:R-:W-:Y:S05]  /*6f50*/  @!P0 BRA `(.L_x_113) ;  /* 0xfffffffc00f08947 */ /* 0x004fea000383ffff */
[----:B------:R-:W-:Y:S05]  /*6f60*/  BRA `(.L_x_56) ;  /* 0xffffffc000747947 */ /* 0x000fea000383ffff */
.L_x_60:
[----:B------:R-:W-:-:S07]  /*6f70*/  MOV R0, UR6 ;  /* 0x0000000600007c02 */ /* 0x000fce0008000f00 */
.L_x_114:
[----:B--2---:R2:W4:Y:S02]  /*6f80*/  SYNCS.PHASECHK.TRANS64.TRYWAIT P0, [R0+URZ], R3 ;  /* 0x00000003000075a7 */ /* 0x00452400080011ff */
[----:B----4-:R-:W-:Y:S05]  /*6f90*/  @!P0 NANOSLEEP.SYNCS 0x989680 ;  /* 0x009896800000895d */ /* 0x010fea0003900000 */
[----:B------:R-:W4:Y:S02]  /*6fa0*/  @!P0 SYNCS.PHASECHK.TRANS64 P0, [R0+URZ], R3 ;  /* 0x00000003000085a7 */ /* 0x000f2400080010ff */
[----:B----4-:R-:W-:Y:S05]  /*6fb0*/  @!P0 BRA `(.L_x_114) ;  /* 0xfffffffc00f08947 */ /* 0x010fea000383ffff */
[----:B------:R-:W-:Y:S05]  /*6fc0*/  BRA `(.L_x_115) ;  /* 0xffffffc400507947 */ /* 0x000fea000383ffff */
.L_x_61:
[----:B------:R-:W-:-:S07]  /*6fd0*/  MOV R0, UR6 ;  /* 0x0000000600007c02 */ /* 0x000fce0008000f00 */
.L_x_116:
[----:B-1----:R1:W2:Y:S02]  /*6fe0*/  SYNCS.PHASECHK.TRANS64.TRYWAIT P0, [R0+URZ], R3 ;  /* 0x00000003000075a7 */ /* 0x0022a400080011ff */
[----:B--2---:R-:W-:Y:S05]  /*6ff0*/  @!P0 NANOSLEEP.SYNCS 0x989680 ;  /* 0x009896800000895d */ /* 0x004fea0003900000 */
[----:B------:R-:W2:Y:S02]  /*7000*/  @!P0 SYNCS.PHASECHK.TRANS64 P0, [R0+URZ], R3 ;  /* 0x00000003000085a7 */ /* 0x000ea400080010ff */
[----:B--2---:R-:W-:Y:S05]  /*7010*/  @!P0 BRA `(.L_x_116) ;  /* 0xfffffffc00f08947 */ /* 0x004fea000383ffff */
[----:B------:R-:W-:Y:S05]  /*7020*/  BRA `(.L_x_117) ;  /* 0xffffffc4005c7947 */ /* 0x000fea000383ffff */
.L_x_62:
[----:B------:R-:W-:-:S07]  /*7030*/  MOV R0, UR6 ;  /* 0x0000000600007c02 */ /* 0x000fce0008000f00 */
.L_x_118:
[----:B-1----:R1:W2:Y:S02]  /*7040*/  SYNCS.PHASECHK.TRANS64.TRYWAIT P0, [R0+URZ], R3 ;  /* 0x00000003000075a7 */ /* 0x0022a400080011ff */
[----:B--2---:R-:W-:Y:S05]  /*7050*/  @!P0 NANOSLEEP.SYNCS 0x989680 ;  /* 0x009896800000895d */ /* 0x004fea0003900000 */
[----:B------:R-:W2:Y:S02]  /*7060*/  @!P0 SYNCS.PHASECHK.TRANS64 P0, [R0+URZ], R3 ;  /* 0x00000003000085a7 */ /* 0x000ea400080010ff */
[----:B--2---:R-:W-:Y:S05]  /*7070*/  @!P0 BRA `(.L_x_118) ;  /* 0xfffffffc00f08947 */ /* 0x004fea000383ffff */
[----:B------:R-:W-:Y:S05]  /*7080*/  BRA `(.L_x_119) ;  /* 0xffffffc400687947 */ /* 0x000fea000383ffff */
.L_x_63:
[----:B------:R-:W-:-:S07]  /*7090*/  MOV R0, UR7 ;  /* 0x0000000700007c02 */ /* 0x000fce0008000f00 */
.L_x_120:
[----:B-1----:R1:W2:Y:S02]  /*70a0*/  SYNCS.PHASECHK.TRANS64.TRYWAIT P0, [R0+URZ], R3 ;  /* 0x00000003000075a7 */ /* 0x0022a400080011ff */
[----:B--2---:R-:W-:Y:S05]  /*70b0*/  @!P0 NANOSLEEP.SYNCS 0x989680 ;  /* 0x009896800000895d */ /* 0x004fea0003900000 */
[----:B------:R-:W2:Y:S02]  /*70c0*/  @!P0 SYNCS.PHASECHK.TRANS64 P0, [R0+URZ], R3 ;  /* 0x00000003000085a7 */ /* 0x000ea400080010ff */
[----:B--2---:R-:W-:Y:S05]  /*70d0*/  @!P0 BRA `(.L_x_120) ;  /* 0xfffffffc00f08947 */ /* 0x004fea000383ffff */
[----:B------:R-:W-:Y:S05]  /*70e0*/  BRA `(.L_x_121) ;  /* 0xffffffc400747947 */ /* 0x000fea000383ffff */
.L_x_68:
[----:B---3--:R3:W1:Y:S02]  /*70f0*/  SYNCS.PHASECHK.TRANS64.TRYWAIT P0, [R0+URZ+0x60], R3 ;  /* 0x00006003000075a7 */ /* 0x00866400080011ff */
[----:B-1----:R-:W-:Y:S05]  /*7100*/  @!P0 NANOSLEEP.SYNCS 0x989680 ;  /* 0x009896800000895d */ /* 0x002fea0003900000 */
[----:B------:R-:W1:Y:S02]  /*7110*/  @!P0 SYNCS.PHASECHK.TRANS64 P0, [R0+URZ+0x60], R3 ;  /* 0x00006003000085a7 */ /* 0x000e6400080010ff */
[----:B-1----:R-:W-:Y:S05]  /*7120*/  @!P0 BRA `(.L_x_68) ;  /* 0xfffffffc00f08947 */ /* 0x002fea000383ffff */
[----:B------:R-:W-:Y:S05]  /*7130*/  BRA `(.L_x_122) ;  /* 0xffffffc800707947 */ /* 0x000fea000383ffff */
.L_x_71:
[----:B------:R-:W-:Y:S07]  /*7140*/  MOV R0, UR6 ;  /* 0x0000000600007c02 */ /* 0x000fee0008000f00 */
.L_x_123:
[----:B-1----:R1:W3:Y:S02]  /*7150*/  SYNCS.PHASECHK.TRANS64.TRYWAIT P0, [R0+URZ+0x58], R3 ;  /* 0x00005803000075a7 */ /* 0x0022e400080011ff */
[----:B---3--:R-:W-:Y:S05]  /*7160*/  @!P0 NANOSLEEP.SYNCS 0x989680 ;  /* 0x009896800000895d */ /* 0x008fea0003900000 */
[----:B------:R-:W3:Y:S02]  /*7170*/  @!P0 SYNCS.PHASECHK.TRANS64 P0, [R0+URZ+0x58], R3 ;  /* 0x00005803000085a7 */ /* 0x000ee400080010ff */
[----:B---3--:R-:W-:Y:S05]  /*7180*/  @!P0 BRA `(.L_x_123) ;  /* 0xfffffffc00f08947 */ /* 0x008fea000383ffff */
[----:B------:R-:W-:Y:S05]  /*7190*/  BRA `(.L_x_70) ;  /* 0xffffffcc005c7947 */ /* 0x000fea000383ffff */
.L_x_74:
[----:B------:R-:W-:Y:S07]  /*71a0*/  MOV R3, UR6 ;  /* 0x0000000600037c02 */ /* 0x000fee0008000f00 */
.L_x_124:
[----:B-1----:R1:W2:Y:S02]  /*71b0*/  SYNCS.PHASECHK.TRANS64.TRYWAIT P2, [R3+URZ+0x48], R26 ;  /* 0x0000481a030075a7 */ /* 0x0022a400080411ff */
[----:B--2---:R-:W-:Y:S05]  /*71c0*/  @!P2 NANOSLEEP.SYNCS 0x989680 ;  /* 0x009896800000a95d */ /* 0x004fea0003900000 */
[----:B------:R-:W2:Y:S02]  /*71d0*/  @!P2 SYNCS.PHASECHK.TRANS64 P2, [R3+URZ+0x48], R26 ;  /* 0x0000481a0300a5a7 */ /* 0x000ea400080410ff */
[----:B--2---:R-:W-:Y:S05]  /*71e0*/  @!P2 BRA `(.L_x_124) ;  /* 0xfffffffc00f0a947 */ /* 0x004fea000383ffff */
[----:B------:R-:W-:Y:S05]  /*71f0*/  BRA `(.L_x_125) ;  /* 0xffffffcc00f07947 */ /* 0x000fea000383ffff */
.L_x_77:
[----:B--2---:R2:W4:Y:S02]  /*7200*/  SYNCS.PHASECHK.TRANS64.TRYWAIT P0, [R0+URZ+0x60], R3 ;  /* 0x00006003000075a7 */ /* 0x00452400080011ff */
[----:B----4-:R-:W-:Y:S05]  /*7210*/  @!P0 NANOSLEEP.SYNCS 0x989680 ;  /* 0x009896800000895d */ /* 0x010fea0003900000 */
[----:B------:R-:W4:Y:S02]  /*7220*/  @!P0 SYNCS.PHASECHK.TRANS64 P0, [R0+URZ+0x60], R3 ;  /* 0x00006003000085a7 */ /* 0x000f2400080010ff */
[----:B----4-:R-:W-:Y:S05]  /*7230*/  @!P0 BRA `(.L_x_77) ;  /* 0xfffffffc00f08947 */ /* 0x010fea000383ffff */
[----:B------:R-:W-:Y:S05]  /*7240*/  BRA `(.L_x_126) ;  /* 0xffffffd400507947 */ /* 0x000fea000383ffff */
.L_x_88:
[----:B-1----:R-:W-:Y:S04]  /*7250*/  MOV R0, UR43 ;  /* 0x0000002b00007c02 */ /* 0x002fe80008000f00 */
[----:B------:R1:W2:Y:S03]  /*7260*/  SYNCS.PHASECHK.TRANS64.TRYWAIT P1, [R0+URZ+0x40], R3 ;  /* 0x00004003000075a7 */ /* 0x0002a600080211ff */
[----:B--2---:R-:W-:Y:S05]  /*7270*/  @!P1 NANOSLEEP.SYNCS 0x989680 ;  /* 0x009896800000995d */ /* 0x004fea0003900000 */
[----:B------:R-:W2:Y:S02]  /*7280*/  @!P1 SYNCS.PHASECHK.TRANS64 P1, [R0+URZ+0x40], R3 ;  /* 0x00004003000095a7 */ /* 0x000ea400080210ff */
[----:B--2---:R-:W-:Y:S05]  /*7290*/  @!P1 BRA `(.L_x_88) ;  /* 0xfffffffc00ec9947 */ /* 0x004fea000383ffff */
[----:B------:R-:W-:Y:S05]  /*72a0*/  BRA `(.L_x_87) ;  /* 0xffffffe0004c7947 */ /* 0x000fea000383ffff */
.L_x_90:
[----:B------:R1:W1:Y:S02]  /*72b0*/  SYNCS.PHASECHK.TRANS64.TRYWAIT P1, [R148+URZ+0x80], R5 ;  /* 0x00008005940075a7 */ /* 0x00026400080211ff */
[----:B-1----:R-:W-:Y:S05]  /*72c0*/  @!P1 NANOSLEEP.SYNCS 0x989680 ;  /* 0x009896800000995d */ /* 0x002fea0003900000 */
[----:B------:R-:W1:Y:S02]  /*72d0*/  @!P1 SYNCS.PHASECHK.TRANS64 P1, [R148+URZ+0x80], R5 ;  /* 0x00008005940095a7 */ /* 0x000e6400080210ff */
[----:B-1----:R-:W-:Y:S05]  /*72e0*/  @!P1 BRA `(.L_x_90) ;  /* 0xfffffffc00f09947 */ /* 0x002fea000383ffff */
[----:B------:R-:W-:Y:S05]  /*72f0*/  BRA `(.L_x_89) ;  /* 0xffffffe000907947 */ /* 0x000fea000383ffff */
        .weak           $__internal_0_$__cuda_sm10x_tcgen05_guardrail_trap_col_being_dealloced_not_returned_by_alloc
        .type           $__internal_0_$__cuda_sm10x_tcgen05_guardrail_trap_col_being_dealloced_not_returned_by_alloc,@function
        .size           $__internal_0_$__cuda_sm10x_tcgen05_guardrail_trap_col_being_dealloced_not_returned_by_alloc,($__internal_1_$__cuda_sm10x_tcgen05_guardrail_trap_phase_invalid_during_alloc - $__internal_0_$__cuda_sm10x_tcgen05_guardrail_trap_col_being_dealloced_not_returned_by_alloc)
$__internal_0_$__cuda_sm10x_tcgen05_guardrail_trap_col_being_dealloced_not_returned_by_alloc:
[----:B------:R-:W-:Y:S05]  /*7300*/  BPT.TRAP 0x1 ;  /* 0x000000040000795c */ /* 0x000fea0000300000 */
[----:B------:R-:W-:-:S04]  /*7310*/  HFMA2 R3, -RZ, RZ, 0, 0 ;  /* 0x00000000ff037431 */ /* 0x000fc800000001ff */
[----:B------:R-:W-:Y:S05]  /*7320*/  RET.REL.NODEC R2 `(_ZN7cutlass13device_kernelINS_4gemm6kernel13GemmUniversalIN4cute5tupleIJiiiiEEENS1_10collective13CollectiveMmaINS1_35MainloopSm100TmaUmmaWarpSpecializedILi4ELi2ELi4ENS5_IJNS4_1CILi1EEESB_SB_EEEEENS5_IJNSA_ILi128EEENSA_ILi64EEESE_EEEaNS5_IJlSB_lEEEaSH_NS4_8TiledMMAINS4_8MMA_AtomIJNS4_15SM100_MMA_S8_SSIaaiLi128ELi64ELNS4_4UMMA5MajorE0ELSM_0ELNSL_8SaturateE0EEEEEENS4_6LayoutISC_NS5_IJNSA_ILi0EEESR_SR_EEEEENS5_IJNS4_10UnderscoreESU_SU_EEEEENS4_13SM90_TMA_LOADENS4_14ComposedLayoutINS4_7SwizzleILi3ELi4ELi3EEENS4_18smem_ptr_flag_bitsILi8EEENSQ_INS5_IJNSA_ILi8EEESE_EEENS5_IJSE_SB_EEEEEEEvNS4_8identityESX_S17_vS18_EENS_8epilogue10collective18CollectiveEpilogueINS1A_23Sm100TmaWarpSpecializedILi1ELi1ELi64ELb0ELb0EEEJSG_NS5_IJNSQ_ISE_SB_EENSQ_ISF_SB_EEEEEaSH_aSH_NS1A_6fusion15FusionCallbacksIS1E_NS1I_17LinearCombinationIaiaiLNS_15FloatRoundStyleE2EEESG_S1H_JEEENS4_5SM1004TMEM4LOAD26SM100_TMEM_LOAD_32dp32b64xESX_NSY_INSZ_ILi2ELi4ELi3EEES12_NSQ_INS5_IJS13_SF_EEENS5_IJSF_SB_EEEEEEENS4_39AutoVectorizingCopyWithAssumedAlignmentILi128EEENS4_14SM90_TMA_STOREES1W_S1Y_S1Y_EEEvvEEEEvNT_6ParamsE) ;  /* 0xffffff8c02347950 */ /* 0x000fea0003c3ffff */
        .weak           $__internal_1_$__cuda_sm10x_tcgen05_guardrail_trap_phase_invalid_during_alloc
        .type           $__internal_1_$__cuda_sm10x_tcgen05_guardrail_trap_phase_invalid_during_alloc,@function
        .size           $__internal_1_$__cuda_sm10x_tcgen05_guardrail_trap_phase_invalid_during_alloc,($__internal_2_$__cuda_sm10x_tcgen05_guardrail_trap_unallocated_columns_being_dealloced - $__internal_1_$__cuda_sm10x_tcgen05_guardrail_trap_phase_invalid_during_alloc)
$__internal_1_$__cuda_sm10x_tcgen05_guardrail_trap_phase_invalid_during_alloc:
[----:B------:R-:W-:Y:S05]  /*7330*/  BPT.TRAP 0x1 ;  /* 0x000000040000795c */ /* 0x000fea0000300000 */
[----:B------:R-:W-:-:S04]  /*7340*/  MOV R3, 0x0 ;  /* 0x0000000000037802 */ /* 0x000fc80000000f00 */
[----:B------:R-:W-:Y:S05]  /*7350*/  RET.REL.NODEC R2 `(_ZN7cutlass13device_kernelINS_4gemm6kernel13GemmUniversalIN4cute5tupleIJiiiiEEENS1_10collective13CollectiveMmaINS1_35MainloopSm100TmaUmmaWarpSpecializedILi4ELi2ELi4ENS5_IJNS4_1CILi1EEESB_SB_EEEEENS5_IJNSA_ILi128EEENSA_ILi64EEESE_EEEaNS5_IJlSB_lEEEaSH_NS4_8TiledMMAINS4_8MMA_AtomIJNS4_15SM100_MMA_S8_SSIaaiLi128ELi64ELNS4_4UMMA5MajorE0ELSM_0ELNSL_8SaturateE0EEEEEENS4_6LayoutISC_NS5_IJNSA_ILi0EEESR_SR_EEEEENS5_IJNS4_10UnderscoreESU_SU_EEEEENS4_13SM90_TMA_LOADENS4_14ComposedLayoutINS4_7SwizzleILi3ELi4ELi3EEENS4_18smem_ptr_flag_bitsILi8EEENSQ_INS5_IJNSA_ILi8EEESE_EEENS5_IJSE_SB_EEEEEEEvNS4_8identityESX_S17_vS18_EENS_8epilogue10collective18CollectiveEpilogueINS1A_23Sm100TmaWarpSpecializedILi1ELi1ELi64ELb0ELb0EEEJSG_NS5_IJNSQ_ISE_SB_EENSQ_ISF_SB_EEEEEaSH_aSH_NS1A_6fusion15FusionCallbacksIS1E_NS1I_17LinearCombinationIaiaiLNS_15FloatRoundStyleE2EEESG_S1H_JEEENS4_5SM1004TMEM4LOAD26SM100_TMEM_LOAD_32dp32b64xESX_NSY_INSZ_ILi2ELi4ELi3EEES12_NSQ_INS5_IJS13_SF_EEENS5_IJSF_SB_EEEEEEENS4_39AutoVectorizingCopyWithAssumedAlignmentILi128EEENS4_14SM90_TMA_STOREES1W_S1Y_S1Y_EEEvvEEEEvNT_6ParamsE) ;  /* 0xffffff8c02287950 */ /* 0x000fea0003c3ffff */
        .weak           $__internal_2_$__cuda_sm10x_tcgen05_guardrail_trap_unallocated_columns_being_dealloced
        .type           $__internal_2_$__cuda_sm10x_tcgen05_guardrail_trap_unallocated_columns_being_dealloced,@function
        .size           $__internal_2_$__cuda_sm10x_tcgen05_guardrail_trap_unallocated_columns_being_dealloced,(.L_x_128 - $__internal_2_$__cuda_sm10x_tcgen05_guardrail_trap_unallocated_columns_being_dealloced)
$__internal_2_$__cuda_sm10x_tcgen05_guardrail_trap_unallocated_columns_being_dealloced:
[----:B------:R-:W-:Y:S05]  /*7360*/  BPT.TRAP 0x1 ;  /* 0x000000040000795c */ /* 0x000fea0000300000 */
[----:B------:R-:W-:-:S04]  /*7370*/  HFMA2 R3, -RZ, RZ, 0, 0 ;  /* 0x00000000ff037431 */ /* 0x000fc800000001ff */
[----:B------:R-:W-:Y:S05]  /*7380*/  RET.REL.NODEC R2 `(_ZN7cutlass13device_kernelINS_4gemm6kernel13GemmUniversalIN4cute5tupleIJiiiiEEENS1_10collective13CollectiveMmaINS1_35MainloopSm100TmaUmmaWarpSpecializedILi4ELi2ELi4ENS5_IJNS4_1CILi1EEESB_SB_EEEEENS5_IJNSA_ILi128EEENSA_ILi64EEESE_EEEaNS5_IJlSB_lEEEaSH_NS4_8TiledMMAINS4_8MMA_AtomIJNS4_15SM100_MMA_S8_SSIaaiLi128ELi64ELNS4_4UMMA5MajorE0ELSM_0ELNSL_8SaturateE0EEEEEENS4_6LayoutISC_NS5_IJNSA_ILi0EEESR_SR_EEEEENS5_IJNS4_10UnderscoreESU_SU_EEEEENS4_13SM90_TMA_LOADENS4_14ComposedLayoutINS4_7SwizzleILi3ELi4ELi3EEENS4_18smem_ptr_flag_bitsILi8EEENSQ_INS5_IJNSA_ILi8EEESE_EEENS5_IJSE_SB_EEEEEEEvNS4_8identityESX_S17_vS18_EENS_8epilogue10collective18CollectiveEpilogueINS1A_23Sm100TmaWarpSpecializedILi1ELi1ELi64ELb0ELb0EEEJSG_NS5_IJNSQ_ISE_SB_EENSQ_ISF_SB_EEEEEaSH_aSH_NS1A_6fusion15FusionCallbacksIS1E_NS1I_17LinearCombinationIaiaiLNS_15FloatRoundStyleE2EEESG_S1H_JEEENS4_5SM1004TMEM4LOAD26SM100_TMEM_LOAD_32dp32b64xESX_NSY_INSZ_ILi2ELi4ELi3EEES12_NSQ_INS5_IJS13_SF_EEENS5_IJSF_SB_EEEEEEENS4_39AutoVectorizingCopyWithAssumedAlignmentILi128EEENS4_14SM90_TMA_STOREES1W_S1Y_S1Y_EEEvvEEEEvNT_6ParamsE) ;  /* 0xffffff8c021c7950 */ /* 0x000fea0003c3ffff */
.L_x_127:
[----:B------:R-:W-:-:S00]  /*7390*/  BRA `(.L_x_127) ;  /* 0xfffffffc00fc7947 */ /* 0x000fc0000383ffff */
[----:B------:R-:W-:-:S00]  /*73a0*/  NOP ;  /* 0x0000000000007918 */ /* 0x000fc00000000000 */
        /* <DEDUP_REMOVED lines=13> */
.L_x_128:


//--------------------- .nv.global.init           --------------------------
	.section	.nv.global.init,"aw",@progbits
.nv.global.init:
	.type		$str$27,@object
	.size		$str$27,($str$28 - $str$27)
$str$27:
        /*0000*/ 	.byte	0x28, 0x61, 0x64, 0x64, 0x72, 0x65, 0x73, 0x73, 0x20, 0x26, 0x20, 0x6d, 0x61, 0x73, 0x6b, 0x29
        /*0010*/ 	.byte	0x20, 0x3d, 0x3d, 0x20, 0x30, 0x00
	.type		$str$28,@object
	.size		$str$28,($str$26 - $str$28)
$str$28:
        /*0016*/ 	.byte	0x2f, 0x74, 0x6d, 0x70, 0x2f, 0x63, 0x75, 0x74, 0x6c, 0x61, 0x73, 0x73, 0x5f, 0x73, 0x77, 0x65
        /*0026*/ 	.byte	0x65, 0x70, 0x5f, 0x73, 0x72, 0x63, 0x2f, 0x69, 0x6e, 0x63, 0x6c, 0x75, 0x64, 0x65, 0x2f, 0x63
        /*0036*/ 	.byte	0x75, 0x74, 0x65, 0x2f, 0x70, 0x6f, 0x69, 0x6e, 0x74, 0x65, 0x72, 0x5f, 0x66, 0x6c, 0x61, 0x67
        /*0046*/ 	.byte	0x67, 0x65, 0x64, 0x2e, 0x68, 0x70, 0x70, 0x00
	.type		$str$26,@object
	.size		$str$26,($str$25 - $str$26)
$str$26:
        /*004e*/ 	.byte	0x2f, 0x74, 0x6d, 0x70, 0x2f, 0x63, 0x75, 0x74, 0x6c, 0x61, 0x73, 0x73, 0x5f, 0x73, 0x77, 0x65
        /*005e*/ 	.byte	0x65, 0x70, 0x5f, 0x73, 0x72, 0x63, 0x2f, 0x69, 0x6e, 0x63, 0x6c, 0x75, 0x64, 0x65, 0x2f, 0x63
        /*006e*/ 	.byte	0x75, 0x74, 0x65, 0x2f, 0x61, 0x74, 0x6f, 0x6d, 0x2f, 0x63, 0x6f, 0x70, 0x79, 0x5f, 0x74, 0x72
        /*007e*/ 	.byte	0x61, 0x69, 0x74, 0x73, 0x5f, 0x73, 0x6d, 0x31, 0x30, 0x30, 0x2e, 0x68, 0x70, 0x70, 0x00
	.type		$str$25,@object
	.size		$str$25,(__unnamed_1 - $str$25)
$str$25:
        /*008d*/ 	.byte	0x28, 0x28, 0x75, 0x69, 0x6e, 0x74, 0x33, 0x32, 0x5f, 0x74, 0x28, 0x74, 0x68, 0x72, 0x65, 0x61
        /*009d*/ 	.byte	0x64, 0x49, 0x64, 0x78, 0x2e, 0x78, 0x29, 0x20, 0x2f, 0x20, 0x33, 0x32, 0x29, 0x20, 0x25, 0x20
        /*00ad*/ 	.byte	0x34, 0x29, 0x20, 0x3d, 0x3d, 0x20, 0x28, 0x28, 0x28, 0x74, 0x6d, 0x65, 0x6d, 0x5f, 0x61, 0x64
        /*00bd*/ 	.byte	0x64, 0x72, 0x20, 0x3e, 0x3e, 0x20, 0x31, 0x36, 0x29, 0x20, 0x2f, 0x20, 0x33, 0x32, 0x29, 0x20
        /*00cd*/ 	.byte	0x25, 0x20, 0x34, 0x29, 0x00
	.type		__unnamed_1,@object
	.size		__unnamed_1,(__unnamed_2 - __unnamed_1)
__unnamed_1:
        /*00d2*/ 	.byte	0x61, 0x75, 0x74, 0x6f, 0x20, 0x63, 0x75, 0x74, 0x65, 0x3a, 0x3a, 0x61, 0x73, 0x5f, 0x70, 0x6f
        /* <DEDUP_REMOVED lines=24> */
        /*0262*/ 	.byte	0x5d, 0x00
	.type		__unnamed_2,@object
	.size		__unnamed_2,(.L_2 - __unnamed_2)
__unnamed_2:
        /* <DEDUP_REMOVED lines=42> */
        /*0504*/ 	.byte	0x43, 0x3c, 0x30, 0x3e, 0x3e, 0x3e, 0x3e, 0x5d, 0x00
.L_2:


//--------------------- .nv.shared._ZN7cutlass13device_kernelINS_4gemm6kernel13GemmUniversalIN4cute5tupleIJiiiiEEENS1_10collective13CollectiveMmaINS1_35MainloopSm100TmaUmmaWarpSpecializedILi4ELi2ELi4ENS5_IJNS4_1CILi1EEESB_SB_EEEEENS5_IJNSA_ILi128EEENSA_ILi64EEESE_EEEaNS5_IJlSB_lEEEaSH_NS4_8TiledMMAINS4_8MMA_AtomIJNS4_15SM100_MMA_S8_SSIaaiLi128ELi64ELNS4_4UMMA5MajorE0ELSM_0ELNSL_8SaturateE0EEEEEENS4_6LayoutISC_NS5_IJNSA_ILi0EEESR_SR_EEEEENS5_IJNS4_10UnderscoreESU_SU_EEEEENS4_13SM90_TMA_LOADENS4_14ComposedLayoutINS4_7SwizzleILi3ELi4ELi3EEENS4_18smem_ptr_flag_bitsILi8EEENSQ_INS5_IJNSA_ILi8EEESE_EEENS5_IJSE_SB_EEEEEEEvNS4_8identityESX_S17_vS18_EENS_8epilogue10collective18CollectiveEpilogueINS1A_23Sm100TmaWarpSpecializedILi1ELi1ELi64ELb0ELb0EEEJSG_NS5_IJNSQ_ISE_SB_EENSQ_ISF_SB_EEEEEaSH_aSH_NS1A_6fusion15FusionCallbacksIS1E_NS1I_17LinearCombinationIaiaiLNS_15FloatRoundStyleE2EEESG_S1H_JEEENS4_5SM1004TMEM4LOAD26SM100_TMEM_LOAD_32dp32b64xESX_NSY_INSZ_ILi2ELi4ELi3EEES12_NSQ_INS5_IJS13_SF_EEENS5_IJSF_SB_EEEEEEENS4_39AutoVectorizingCopyWithAssumedAlignmentILi128EEENS4_14SM90_TMA_STOREES1W_S1Y_S1Y_EEEvvEEEEvNT_6ParamsE --------------------------
	.section	.nv.shared._ZN7cutlass13device_kernelINS_4gemm6kernel13GemmUniversalIN4cute5tupleIJiiiiEEENS1_10collective13CollectiveMmaINS1_35MainloopSm100TmaUmmaWarpSpecializedILi4ELi2ELi4ENS5_IJNS4_1CILi1EEESB_SB_EEEEENS5_IJNSA_ILi128EEENSA_ILi64EEESE_EEEaNS5_IJlSB_lEEEaSH_NS4_8TiledMMAINS4_8MMA_AtomIJNS4_15SM100_MMA_S8_SSIaaiLi128ELi64ELNS4_4UMMA5MajorE0ELSM_0ELNSL_8SaturateE0EEEEEENS4_6LayoutISC_NS5_IJNSA_ILi0EEESR_SR_EEEEENS5_IJNS4_10UnderscoreESU_SU_EEEEENS4_13SM90_TMA_LOADENS4_14ComposedLayoutINS4_7SwizzleILi3ELi4ELi3EEENS4_18smem_ptr_flag_bitsILi8EEENSQ_INS5_IJNSA_ILi8EEESE_EEENS5_IJSE_SB_EEEEEEEvNS4_8identityESX_S17_vS18_EENS_8epilogue10collective18CollectiveEpilogueINS1A_23Sm100TmaWarpSpecializedILi1ELi1ELi64ELb0ELb0EEEJSG_NS5_IJNSQ_ISE_SB_EENSQ_ISF_SB_EEEEEaSH_aSH_NS1A_6fusion15FusionCallbacksIS1E_NS1I_17LinearCombinationIaiaiLNS_15FloatRoundStyleE2EEESG_S1H_JEEENS4_5SM1004TMEM4LOAD26SM100_TMEM_LOAD_32dp32b64xESX_NSY_INSZ_ILi2ELi4ELi3EEES12_NSQ_INS5_IJS13_SF_EEENS5_IJSF_SB_EEEEEEENS4_39AutoVectorizingCopyWithAssumedAlignmentILi128EEENS4_14SM90_TMA_STOREES1W_S1Y_S1Y_EEEvvEEEEvNT_6ParamsE,"aw",@nobits
	.sectionflags	@""
	.align	16
	.zero		1024


//--------------------- .nv.shared.reserved.0     --------------------------
	.section	.nv.shared.reserved.0,"aw",@nobits
	.weak		__nv_reservedSMEM_offset_0_alias
	.size		__nv_reservedSMEM_offset_0_alias, 0, 64
	.other		__nv_reservedSMEM_offset_0_alias,@"STO_CUDA_RESERVED_SHARED STV_DEFAULT"
__nv_reservedSMEM_offset_0_alias:
	.zero		0
.nv.shared.reserved.0:
	.zero		64
	.weak		__nv_reservedSMEM_tcgen05_partition
	.type		__nv_reservedSMEM_tcgen05_partition,@object
	.size		__nv_reservedSMEM_tcgen05_partition,(.L_0 - __nv_reservedSMEM_tcgen05_partition)
__nv_reservedSMEM_tcgen05_partition:
	.zero		32
.L_0:


//--------------------- .nv.global                --------------------------
	.section	.nv.global,"aw",@nobits
.nv.global:
	.type		_ZN39_INTERNAL_e2151c20_4_k_cu_323078b6_97674cute1_E,@object
	.size		_ZN39_INTERNAL_e2151c20_4_k_cu_323078b6_97674cute1_E,(_ZN39_INTERNAL_e2151c20_4_k_cu_323078b6_97674cuda3std3__45__cpo6cbeginE - _ZN39_INTERNAL_e2151c20_4_k_cu_323078b6_97674cute1_E)
_ZN39_INTERNAL_e2151c20_4_k_cu_323078b6_97674cute1_E:
	.zero		1
	.type		_ZN39_INTERNAL_e2151c20_4_k_cu_323078b6_97674cuda3std3__45__cpo6cbeginE,@object
	.size		_ZN39_INTERNAL_e2151c20_4_k_cu_323078b6_97674cuda3std3__45__cpo6cbeginE,(_ZN39_INTERNAL_e2151c20_4_k_cu_323078b6_97674cuda3std3__48in_placeE - _ZN39_INTERNAL_e2151c20_4_k_cu_323078b6_97674cuda3std3__45__cpo6cbeginE)
_ZN39_INTERNAL_e2151c20_4_k_cu_323078b6_97674cuda3std3__45__cpo6cbeginE:
	.zero		1
	.type		_ZN39_INTERNAL_e2151c20_4_k_cu_323078b6_97674cuda3std3__48in_placeE,@object
	.size		_ZN39_INTERNAL_e2151c20_4_k_cu_323078b6_97674cuda3std3__48in_placeE,(_ZN39_INTERNAL_e2151c20_4_k_cu_323078b6_97674cuda3std6ranges3__45__cpo9iter_moveE - _ZN39_INTERNAL_e2151c20_4_k_cu_323078b6_97674cuda3std3__48in_placeE)
_ZN39_INTERNAL_e2151c20_4_k_cu_323078b6_97674cuda3std3__48in_placeE:
	.zero		1
	.type		_ZN39_INTERNAL_e2151c20_4_k_cu_323078b6_97674cuda3std6ranges3__45__cpo9iter_moveE,@object
	.size		_ZN39_INTERNAL_e2151c20_4_k_cu_323078b6_97674cuda3std6ranges3__45__cpo9iter_moveE,(_ZN39_INTERNAL_e2151c20_4_k_cu_323078b6_97674cuda3std3__45__cpo5beginE - _ZN39_INTERNAL_e2151c20_4_k_cu_323078b6_97674cuda3std6ranges3__45__cpo9iter_moveE)
_ZN39_INTERNAL_e2151c20_4_k_cu_323078b6_97674cuda3std6ranges3__45__cpo9iter_moveE:
	.zero		1
	.type		_ZN39_INTERNAL_e2151c20_4_k_cu_323078b6_97674cuda3std3__45__cpo5beginE,@object
	.size		_ZN39_INTERNAL_e2151c20_4_k_cu_323078b6_97674cuda3std3__45__cpo5beginE,(_ZN39_INTERNAL_e2151c20_4_k_cu_323078b6_97674cuda3std3__441_GLOBAL__N__e2151c20_4_k_cu_323078b6_97676ignoreE - _ZN39_INTERNAL_e2151c20_4_k_cu_323078b6_97674cuda3std3__45__cpo5beginE)
_ZN39_INTERNAL_e2151c20_4_k_cu_323078b6_97674cuda3std3__45__cpo5beginE:
	.zero		1
	.type		_ZN39_INTERNAL_e2151c20_4_k_cu_323078b6_97674cuda3std3__441_GLOBAL__N__e2151c20_4_k_cu_323078b6_97676ignoreE,@object
	.size		_ZN39_INTERNAL_e2151c20_4_k_cu_323078b6_97674cuda3std3__441_GLOBAL__N__e2151c20_4_k_cu_323078b6_97676ignoreE,(_ZN39_INTERNAL_e2151c20_4_k_cu_323078b6_97674cute7productE - _ZN39_INTERNAL_e2151c20_4_k_cu_323078b6_97674cuda3std3__441_GLOBAL__N__e2151c20_4_k_cu_323078b6_97676ignoreE)
_ZN39_INTERNAL_e2151c20_4_k_cu_323078b6_97674cuda3std3__441_GLOBAL__N__e2151c20_4_k_cu_323078b6_97676ignoreE:
	.zero		1
	.type		_ZN39_INTERNAL_e2151c20_4_k_cu_323078b6_97674cute7productE,@object
	.size		_ZN39_INTERNAL_e2151c20_4_k_cu_323078b6_97674cute7productE,(_ZN39_INTERNAL_e2151c20_4_k_cu_323078b6_97674cuda3std3__45__cpo3endE - _ZN39_INTERNAL_e2151c20_4_k_cu_323078b6_97674cute7productE)
_ZN39_INTERNAL_e2151c20_4_k_cu_323078b6_97674cute7productE:
	.zero		1
	.type		_ZN39_INTERNAL_e2151c20_4_k_cu_323078b6_97674cuda3std3__45__cpo3endE,@object
	.size		_ZN39_INTERNAL_e2151c20_4_k_cu_323078b6_97674cuda3std3__45__cpo3endE,(_ZN39_INTERNAL_e2151c20_4_k_cu_323078b6_97674cuda3std3__419piecewise_constructE - _ZN39_INTERNAL_e2151c20_4_k_cu_323078b6_97674cuda3std3__45__cpo3endE)
_ZN39_INTERNAL_e2151c20_4_k_cu_323078b6_97674cuda3std3__45__cpo3endE:
	.zero		1
	.type		_ZN39_INTERNAL_e2151c20_4_k_cu_323078b6_97674cuda3std3__419piecewise_constructE,@object
	.size		_ZN39_INTERNAL_e2151c20_4_k_cu_323078b6_97674cuda3std3__419piecewise_constructE,(_ZN39_INTERNAL_e2151c20_4_k_cu_323078b6_97674cuda3std3__45__cpo4cendE - _ZN39_INTERNAL_e2151c20_4_k_cu_323078b6_97674cuda3std3__419piecewise_constructE)
_ZN39_INTERNAL_e2151c20_4_k_cu_323078b6_97674cuda3std3__419piecewise_constructE:
	.zero		1
	.type		_ZN39_INTERNAL_e2151c20_4_k_cu_323078b6_97674cuda3std3__45__cpo4cendE,@object
	.size		_ZN39_INTERNAL_e2151c20_4_k_cu_323078b6_97674cuda3std3__45__cpo4cendE,(_ZN39_INTERNAL_e2151c20_4_k_cu_323078b6_97674cuda3std6ranges3__45__cpo4swapE - _ZN39_INTERNAL_e2151c20_4_k_cu_323078b6_97674cuda3std3__45__cpo4cendE)
_ZN39_INTERNAL_e2151c20_4_k_cu_323078b6_97674cuda3std3__45__cpo4cendE:
	.zero		1
	.type		_ZN39_INTERNAL_e2151c20_4_k_cu_323078b6_97674cuda3std6ranges3__45__cpo4swapE,@object
	.size		_ZN39_INTERNAL_e2151c20_4_k_cu_323078b6_97674cuda3std6ranges3__45__cpo4swapE,(.L_10 - _ZN39_INTERNAL_e2151c20_4_k_cu_323078b6_97674cuda3std6ranges3__45__cpo4swapE)
_ZN39_INTERNAL_e2151c20_4_k_cu_323078b6_97674cuda3std6ranges3__45__cpo4swapE:
	.zero		1
.L_10:


//--------------------- .nv.constant0._ZN7cutlass13device_kernelINS_4gemm6kernel13GemmUniversalIN4cute5tupleIJiiiiEEENS1_10collective13CollectiveMmaINS1_35MainloopSm100TmaUmmaWarpSpecializedILi4ELi2ELi4ENS5_IJNS4_1CILi1EEESB_SB_EEEEENS5_IJNSA_ILi128EEENSA_ILi64EEESE_EEEaNS5_IJlSB_lEEEaSH_NS4_8TiledMMAINS4_8MMA_AtomIJNS4_15SM100_MMA_S8_SSIaaiLi128ELi64ELNS4_4UMMA5MajorE0ELSM_0ELNSL_8SaturateE0EEEEEENS4_6LayoutISC_NS5_IJNSA_ILi0EEESR_SR_EEEEENS5_IJNS4_10UnderscoreESU_SU_EEEEENS4_13SM90_TMA_LOADENS4_14ComposedLayoutINS4_7SwizzleILi3ELi4ELi3EEENS4_18smem_ptr_flag_bitsILi8EEENSQ_INS5_IJNSA_ILi8EEESE_EEENS5_IJSE_SB_EEEEEEEvNS4_8identityESX_S17_vS18_EENS_8epilogue10collective18CollectiveEpilogueINS1A_23Sm100TmaWarpSpecializedILi1ELi1ELi64ELb0ELb0EEEJSG_NS5_IJNSQ_ISE_SB_EENSQ_ISF_SB_EEEEEaSH_aSH_NS1A_6fusion15FusionCallbacksIS1E_NS1I_17LinearCombinationIaiaiLNS_15FloatRoundStyleE2EEESG_S1H_JEEENS4_5SM1004TMEM4LOAD26SM100_TMEM_LOAD_32dp32b64xESX_NSY_INSZ_ILi2ELi4ELi3EEES12_NSQ_INS5_IJS13_SF_EEENS5_IJSF_SB_EEEEEEENS4_39AutoVectorizingCopyWithAssumedAlignmentILi128EEENS4_14SM90_TMA_STOREES1W_S1Y_S1Y_EEEvvEEEEvNT_6ParamsE --------------------------
	.section	.nv.constant0._ZN7cutlass13device_kernelINS_4gemm6kernel13GemmUniversalIN4cute5tupleIJiiiiEEENS1_10collective13CollectiveMmaINS1_35MainloopSm100TmaUmmaWarpSpecializedILi4ELi2ELi4ENS5_IJNS4_1CILi1EEESB_SB_EEEEENS5_IJNSA_ILi128EEENSA_ILi64EEESE_EEEaNS5_IJlSB_lEEEaSH_NS4_8TiledMMAINS4_8MMA_AtomIJNS4_15SM100_MMA_S8_SSIaaiLi128ELi64ELNS4_4UMMA5MajorE0ELSM_0ELNSL_8SaturateE0EEEEEENS4_6LayoutISC_NS5_IJNSA_ILi0EEESR_SR_EEEEENS5_IJNS4_10UnderscoreESU_SU_EEEEENS4_13SM90_TMA_LOADENS4_14ComposedLayoutINS4_7SwizzleILi3ELi4ELi3EEENS4_18smem_ptr_flag_bitsILi8EEENSQ_INS5_IJNSA_ILi8EEESE_EEENS5_IJSE_SB_EEEEEEEvNS4_8identityESX_S17_vS18_EENS_8epilogue10collective18CollectiveEpilogueINS1A_23Sm100TmaWarpSpecializedILi1ELi1ELi64ELb0ELb0EEEJSG_NS5_IJNSQ_ISE_SB_EENSQ_ISF_SB_EEEEEaSH_aSH_NS1A_6fusion15FusionCallbacksIS1E_NS1I_17LinearCombinationIaiaiLNS_15FloatRoundStyleE2EEESG_S1H_JEEENS4_5SM1004TMEM4LOAD26SM100_TMEM_LOAD_32dp32b64xESX_NSY_INSZ_ILi2ELi4ELi3EEES12_NSQ_INS5_IJS13_SF_EEENS5_IJSF_SB_EEEEEEENS4_39AutoVectorizingCopyWithAssumedAlignmentILi128EEENS4_14SM90_TMA_STOREES1W_S1Y_S1Y_EEEvvEEEEvNT_6ParamsE,"a",@progbits
	.sectionflags	@""
	.align	4
.nv.constant0._ZN7cutlass13device_kernelINS_4gemm6kernel13GemmUniversalIN4cute5tupleIJiiiiEEENS1_10collective13CollectiveMmaINS1_35MainloopSm100TmaUmmaWarpSpecializedILi4ELi2ELi4ENS5_IJNS4_1CILi1EEESB_SB_EEEEENS5_IJNSA_ILi128EEENSA_ILi64EEESE_EEEaNS5_IJlSB_lEEEaSH_NS4_8TiledMMAINS4_8MMA_AtomIJNS4_15SM100_MMA_S8_SSIaaiLi128ELi64ELNS4_4UMMA5MajorE0ELSM_0ELNSL_8SaturateE0EEEEEENS4_6LayoutISC_NS5_IJNSA_ILi0EEESR_SR_EEEEENS5_IJNS4_10UnderscoreESU_SU_EEEEENS4_13SM90_TMA_LOADENS4_14ComposedLayoutINS4_7SwizzleILi3ELi4ELi3EEENS4_18smem_ptr_flag_bitsILi8EEENSQ_INS5_IJNSA_ILi8EEESE_EEENS5_IJSE_SB_EEEEEEEvNS4_8identityESX_S17_vS18_EENS_8epilogue10collective18CollectiveEpilogueINS1A_23Sm100TmaWarpSpecializedILi1ELi1ELi64ELb0ELb0EEEJSG_NS5_IJNSQ_ISE_SB_EENSQ_ISF_SB_EEEEEaSH_aSH_NS1A_6fusion15FusionCallbacksIS1E_NS1I_17LinearCombinationIaiaiLNS_15FloatRoundStyleE2EEESG_S1H_JEEENS4_5SM1004TMEM4LOAD26SM100_TMEM_LOAD_32dp32b64xESX_NSY_INSZ_ILi2ELi4ELi3EEES12_NSQ_INS5_IJS13_SF_EEENS5_IJSF_SB_EEEEEEENS4_39AutoVectorizingCopyWithAssumedAlignmentILi128EEENS4_14SM90_TMA_STOREES1W_S1Y_S1Y_EEEvvEEEEvNT_6ParamsE:
	.zero		2944


//--------------------- SYMBOLS --------------------------

	.type		.nv.reservedSmem.offset0,@object
	.size		.nv.reservedSmem.offset0,0x4
	.type		.nv.reservedSmem.cap,@object
	.size		.nv.reservedSmem.cap,0x4
	.type		__assertfail,@function
